//
// Generated by NVIDIA NVVM Compiler
//
// Compiler Build ID: CL-36424714
// Cuda compilation tools, release 13.0, V13.0.88
// Based on NVVM 20.0.0
//

.version 9.0
.target sm_100
.address_size 64

	// .globl	computeMedoids
.global .align 4 .u32 devBestSol;
// shrSols has been demoted
// shrBestSolIndex has been demoted

.visible .entry computeMedoids(
	.param .u64 .ptr .align 1 computeMedoids_param_0,
	.param .u64 .ptr .align 1 computeMedoids_param_1,
	.param .u32 computeMedoids_param_2
)
{
	.reg .pred 	%p<188>;
	.reg .b32 	%r<255>;
	.reg .b64 	%rd<24>;
	.reg .b64 	%fd<300>;
	// demoted variable
	.shared .align 8 .b8 shrSols[16384];
	// demoted variable
	.shared .align 4 .b8 shrBestSolIndex[4096];
	ld.param.u64 	%rd10, [computeMedoids_param_0];
	ld.param.u32 	%r100, [computeMedoids_param_2];
	cvta.to.global.u64 	%rd1, %rd10;
	mov.u32 	%r219, %ctaid.x;
	mov.u32 	%r2, %tid.x;
	mul.wide.u32 	%rd11, %r219, 24;
	add.s64 	%rd12, %rd1, %rd11;
	ld.global.f64 	%fd1, [%rd12];
	ld.global.f64 	%fd2, [%rd12+8];
	ld.global.f64 	%fd3, [%rd12+16];
	setp.ge.s32 	%p3, %r2, %r100;
	mov.f64 	%fd299, 0dBFF0000000000000;
	mov.u32 	%r242, %r219;
	mov.u32 	%r243, %r2;
	@%p3 bra 	$L__BB0_28;
	and.b32  	%r3, %r100, -4;
	mov.f64 	%fd299, 0dBFF0000000000000;
	add.s32 	%r104, %r100, -1;
	mov.u32 	%r209, %r2;
	mov.u32 	%r243, %r2;
	mov.u32 	%r242, %r219;
$L__BB0_2:
	setp.lt.u32 	%p4, %r104, 3;
	mul.wide.u32 	%rd13, %r209, 24;
	add.s64 	%rd2, %rd1, %rd13;
	mov.f64 	%fd281, 0d0000000000000000;
	mov.b32 	%r237, 0;
	@%p4 bra 	$L__BB0_13;
	neg.s32 	%r214, %r219;
	add.s64 	%rd23, %rd1, 48;
	mov.f64 	%fd281, 0d0000000000000000;
	mov.b32 	%r215, 0;
$L__BB0_4:
	.pragma "nounroll";
	setp.eq.s32 	%p5, %r214, 0;
	setp.eq.s32 	%p6, %r215, %r209;
	or.pred  	%p7, %p5, %p6;
	@%p7 bra 	$L__BB0_6;
	setp.gt.u32 	%p8, %r209, %r219;
	ld.global.f64 	%fd70, [%rd2+16];
	ld.global.f64 	%fd71, [%rd2+8];
	ld.global.f64 	%fd72, [%rd2];
	ld.global.f64 	%fd73, [%rd23+-48];
	sub.f64 	%fd74, %fd1, %fd73;
	setp.lt.f64 	%p9, %fd74, 0d0000000000000000;
	neg.f64 	%fd75, %fd74;
	selp.f64 	%fd76, %fd75, %fd74, %p9;
	ld.global.f64 	%fd77, [%rd23+-40];
	sub.f64 	%fd78, %fd2, %fd77;
	setp.lt.f64 	%p10, %fd78, 0d0000000000000000;
	neg.f64 	%fd79, %fd78;
	selp.f64 	%fd80, %fd79, %fd78, %p10;
	ld.global.f64 	%fd81, [%rd23+-32];
	sub.f64 	%fd82, %fd3, %fd81;
	setp.lt.f64 	%p11, %fd82, 0d0000000000000000;
	neg.f64 	%fd83, %fd82;
	selp.f64 	%fd84, %fd83, %fd82, %p11;
	add.f64 	%fd85, %fd76, %fd80;
	add.f64 	%fd86, %fd85, %fd84;
	sub.f64 	%fd87, %fd72, %fd73;
	setp.lt.f64 	%p12, %fd87, 0d0000000000000000;
	neg.f64 	%fd88, %fd87;
	selp.f64 	%fd89, %fd88, %fd87, %p12;
	sub.f64 	%fd90, %fd71, %fd77;
	setp.lt.f64 	%p13, %fd90, 0d0000000000000000;
	neg.f64 	%fd91, %fd90;
	selp.f64 	%fd92, %fd91, %fd90, %p13;
	sub.f64 	%fd93, %fd70, %fd81;
	setp.lt.f64 	%p14, %fd93, 0d0000000000000000;
	neg.f64 	%fd94, %fd93;
	selp.f64 	%fd95, %fd94, %fd93, %p14;
	add.f64 	%fd96, %fd89, %fd92;
	add.f64 	%fd97, %fd96, %fd95;
	setp.le.f64 	%p15, %fd86, %fd97;
	selp.f64 	%fd98, %fd86, %fd97, %p15;
	add.f64 	%fd281, %fd281, %fd98;
	selp.f64 	%fd280, %fd281, 0dBFF0000000000000, %p8;
	mov.u32 	%r218, %r209;
$L__BB0_6:
	add.s32 	%r106, %r215, 1;
	setp.eq.s32 	%p16, %r106, %r219;
	setp.eq.s32 	%p17, %r106, %r209;
	or.pred  	%p18, %p16, %p17;
	@%p18 bra 	$L__BB0_8;
	setp.gt.u32 	%p19, %r209, %r219;
	ld.global.f64 	%fd99, [%rd2+16];
	ld.global.f64 	%fd100, [%rd2+8];
	ld.global.f64 	%fd101, [%rd2];
	ld.global.f64 	%fd102, [%rd23+-24];
	sub.f64 	%fd103, %fd1, %fd102;
	setp.lt.f64 	%p20, %fd103, 0d0000000000000000;
	neg.f64 	%fd104, %fd103;
	selp.f64 	%fd105, %fd104, %fd103, %p20;
	ld.global.f64 	%fd106, [%rd23+-16];
	sub.f64 	%fd107, %fd2, %fd106;
	setp.lt.f64 	%p21, %fd107, 0d0000000000000000;
	neg.f64 	%fd108, %fd107;
	selp.f64 	%fd109, %fd108, %fd107, %p21;
	ld.global.f64 	%fd110, [%rd23+-8];
	sub.f64 	%fd111, %fd3, %fd110;
	setp.lt.f64 	%p22, %fd111, 0d0000000000000000;
	neg.f64 	%fd112, %fd111;
	selp.f64 	%fd113, %fd112, %fd111, %p22;
	add.f64 	%fd114, %fd105, %fd109;
	add.f64 	%fd115, %fd114, %fd113;
	sub.f64 	%fd116, %fd101, %fd102;
	setp.lt.f64 	%p23, %fd116, 0d0000000000000000;
	neg.f64 	%fd117, %fd116;
	selp.f64 	%fd118, %fd117, %fd116, %p23;
	sub.f64 	%fd119, %fd100, %fd106;
	setp.lt.f64 	%p24, %fd119, 0d0000000000000000;
	neg.f64 	%fd120, %fd119;
	selp.f64 	%fd121, %fd120, %fd119, %p24;
	sub.f64 	%fd122, %fd99, %fd110;
	setp.lt.f64 	%p25, %fd122, 0d0000000000000000;
	neg.f64 	%fd123, %fd122;
	selp.f64 	%fd124, %fd123, %fd122, %p25;
	add.f64 	%fd125, %fd118, %fd121;
	add.f64 	%fd126, %fd125, %fd124;
	setp.le.f64 	%p26, %fd115, %fd126;
	selp.f64 	%fd127, %fd115, %fd126, %p26;
	add.f64 	%fd281, %fd281, %fd127;
	selp.f64 	%fd280, %fd281, 0dBFF0000000000000, %p19;
	mov.u32 	%r218, %r209;
$L__BB0_8:
	add.s32 	%r107, %r215, 2;
	setp.eq.s32 	%p27, %r107, %r219;
	setp.eq.s32 	%p28, %r107, %r209;
	or.pred  	%p29, %p27, %p28;
	@%p29 bra 	$L__BB0_10;
	setp.gt.u32 	%p30, %r209, %r219;
	ld.global.f64 	%fd128, [%rd2+16];
	ld.global.f64 	%fd129, [%rd2+8];
	ld.global.f64 	%fd130, [%rd2];
	ld.global.f64 	%fd131, [%rd23];
	sub.f64 	%fd132, %fd1, %fd131;
	setp.lt.f64 	%p31, %fd132, 0d0000000000000000;
	neg.f64 	%fd133, %fd132;
	selp.f64 	%fd134, %fd133, %fd132, %p31;
	ld.global.f64 	%fd135, [%rd23+8];
	sub.f64 	%fd136, %fd2, %fd135;
	setp.lt.f64 	%p32, %fd136, 0d0000000000000000;
	neg.f64 	%fd137, %fd136;
	selp.f64 	%fd138, %fd137, %fd136, %p32;
	ld.global.f64 	%fd139, [%rd23+16];
	sub.f64 	%fd140, %fd3, %fd139;
	setp.lt.f64 	%p33, %fd140, 0d0000000000000000;
	neg.f64 	%fd141, %fd140;
	selp.f64 	%fd142, %fd141, %fd140, %p33;
	add.f64 	%fd143, %fd134, %fd138;
	add.f64 	%fd144, %fd143, %fd142;
	sub.f64 	%fd145, %fd130, %fd131;
	setp.lt.f64 	%p34, %fd145, 0d0000000000000000;
	neg.f64 	%fd146, %fd145;
	selp.f64 	%fd147, %fd146, %fd145, %p34;
	sub.f64 	%fd148, %fd129, %fd135;
	setp.lt.f64 	%p35, %fd148, 0d0000000000000000;
	neg.f64 	%fd149, %fd148;
	selp.f64 	%fd150, %fd149, %fd148, %p35;
	sub.f64 	%fd151, %fd128, %fd139;
	setp.lt.f64 	%p36, %fd151, 0d0000000000000000;
	neg.f64 	%fd152, %fd151;
	selp.f64 	%fd153, %fd152, %fd151, %p36;
	add.f64 	%fd154, %fd147, %fd150;
	add.f64 	%fd155, %fd154, %fd153;
	setp.le.f64 	%p37, %fd144, %fd155;
	selp.f64 	%fd156, %fd144, %fd155, %p37;
	add.f64 	%fd281, %fd281, %fd156;
	selp.f64 	%fd280, %fd281, 0dBFF0000000000000, %p30;
	mov.u32 	%r218, %r209;
$L__BB0_10:
	add.s32 	%r108, %r215, 3;
	setp.eq.s32 	%p38, %r108, %r219;
	setp.eq.s32 	%p39, %r108, %r209;
	or.pred  	%p40, %p38, %p39;
	@%p40 bra 	$L__BB0_12;
	setp.gt.u32 	%p41, %r209, %r219;
	ld.global.f64 	%fd157, [%rd2+16];
	ld.global.f64 	%fd158, [%rd2+8];
	ld.global.f64 	%fd159, [%rd2];
	ld.global.f64 	%fd160, [%rd23+24];
	sub.f64 	%fd161, %fd1, %fd160;
	setp.lt.f64 	%p42, %fd161, 0d0000000000000000;
	neg.f64 	%fd162, %fd161;
	selp.f64 	%fd163, %fd162, %fd161, %p42;
	ld.global.f64 	%fd164, [%rd23+32];
	sub.f64 	%fd165, %fd2, %fd164;
	setp.lt.f64 	%p43, %fd165, 0d0000000000000000;
	neg.f64 	%fd166, %fd165;
	selp.f64 	%fd167, %fd166, %fd165, %p43;
	ld.global.f64 	%fd168, [%rd23+40];
	sub.f64 	%fd169, %fd3, %fd168;
	setp.lt.f64 	%p44, %fd169, 0d0000000000000000;
	neg.f64 	%fd170, %fd169;
	selp.f64 	%fd171, %fd170, %fd169, %p44;
	add.f64 	%fd172, %fd163, %fd167;
	add.f64 	%fd173, %fd172, %fd171;
	sub.f64 	%fd174, %fd159, %fd160;
	setp.lt.f64 	%p45, %fd174, 0d0000000000000000;
	neg.f64 	%fd175, %fd174;
	selp.f64 	%fd176, %fd175, %fd174, %p45;
	sub.f64 	%fd177, %fd158, %fd164;
	setp.lt.f64 	%p46, %fd177, 0d0000000000000000;
	neg.f64 	%fd178, %fd177;
	selp.f64 	%fd179, %fd178, %fd177, %p46;
	sub.f64 	%fd180, %fd157, %fd168;
	setp.lt.f64 	%p47, %fd180, 0d0000000000000000;
	neg.f64 	%fd181, %fd180;
	selp.f64 	%fd182, %fd181, %fd180, %p47;
	add.f64 	%fd183, %fd176, %fd179;
	add.f64 	%fd184, %fd183, %fd182;
	setp.le.f64 	%p48, %fd173, %fd184;
	selp.f64 	%fd185, %fd173, %fd184, %p48;
	add.f64 	%fd281, %fd281, %fd185;
	selp.f64 	%fd280, %fd281, 0dBFF0000000000000, %p41;
	mov.u32 	%r218, %r209;
$L__BB0_12:
	add.s32 	%r215, %r215, 4;
	add.s32 	%r214, %r214, 4;
	add.s64 	%rd23, %rd23, 96;
	setp.ne.s32 	%p49, %r215, %r3;
	mov.u32 	%r237, %r3;
	@%p49 bra 	$L__BB0_4;
$L__BB0_13:
	and.b32  	%r110, %r100, 3;
	setp.eq.s32 	%p50, %r110, 0;
	@%p50 bra 	$L__BB0_23;
	setp.eq.s32 	%p51, %r110, 1;
	@%p51 bra 	$L__BB0_20;
	setp.eq.s32 	%p52, %r237, %r219;
	setp.eq.s32 	%p53, %r237, %r209;
	or.pred  	%p54, %p52, %p53;
	@%p54 bra 	$L__BB0_17;
	setp.gt.u32 	%p55, %r209, %r219;
	ld.global.f64 	%fd187, [%rd2+16];
	ld.global.f64 	%fd188, [%rd2+8];
	ld.global.f64 	%fd189, [%rd2];
	mul.wide.u32 	%rd14, %r237, 24;
	add.s64 	%rd15, %rd1, %rd14;
	ld.global.f64 	%fd190, [%rd15];
	sub.f64 	%fd191, %fd1, %fd190;
	setp.lt.f64 	%p56, %fd191, 0d0000000000000000;
	neg.f64 	%fd192, %fd191;
	selp.f64 	%fd193, %fd192, %fd191, %p56;
	ld.global.f64 	%fd194, [%rd15+8];
	sub.f64 	%fd195, %fd2, %fd194;
	setp.lt.f64 	%p57, %fd195, 0d0000000000000000;
	neg.f64 	%fd196, %fd195;
	selp.f64 	%fd197, %fd196, %fd195, %p57;
	ld.global.f64 	%fd198, [%rd15+16];
	sub.f64 	%fd199, %fd3, %fd198;
	setp.lt.f64 	%p58, %fd199, 0d0000000000000000;
	neg.f64 	%fd200, %fd199;
	selp.f64 	%fd201, %fd200, %fd199, %p58;
	add.f64 	%fd202, %fd193, %fd197;
	add.f64 	%fd203, %fd202, %fd201;
	sub.f64 	%fd204, %fd189, %fd190;
	setp.lt.f64 	%p59, %fd204, 0d0000000000000000;
	neg.f64 	%fd205, %fd204;
	selp.f64 	%fd206, %fd205, %fd204, %p59;
	sub.f64 	%fd207, %fd188, %fd194;
	setp.lt.f64 	%p60, %fd207, 0d0000000000000000;
	neg.f64 	%fd208, %fd207;
	selp.f64 	%fd209, %fd208, %fd207, %p60;
	sub.f64 	%fd210, %fd187, %fd198;
	setp.lt.f64 	%p61, %fd210, 0d0000000000000000;
	neg.f64 	%fd211, %fd210;
	selp.f64 	%fd212, %fd211, %fd210, %p61;
	add.f64 	%fd213, %fd206, %fd209;
	add.f64 	%fd214, %fd213, %fd212;
	setp.le.f64 	%p62, %fd203, %fd214;
	selp.f64 	%fd215, %fd203, %fd214, %p62;
	add.f64 	%fd281, %fd281, %fd215;
	selp.f64 	%fd280, %fd281, 0dBFF0000000000000, %p55;
	mov.u32 	%r218, %r209;
$L__BB0_17:
	add.s32 	%r111, %r237, 1;
	setp.eq.s32 	%p63, %r111, %r219;
	setp.eq.s32 	%p64, %r111, %r209;
	or.pred  	%p65, %p63, %p64;
	@%p65 bra 	$L__BB0_19;
	setp.gt.u32 	%p66, %r209, %r219;
	ld.global.f64 	%fd216, [%rd2+16];
	ld.global.f64 	%fd217, [%rd2+8];
	ld.global.f64 	%fd218, [%rd2];
	mul.wide.u32 	%rd16, %r237, 24;
	add.s64 	%rd17, %rd1, %rd16;
	ld.global.f64 	%fd219, [%rd17+24];
	sub.f64 	%fd220, %fd1, %fd219;
	setp.lt.f64 	%p67, %fd220, 0d0000000000000000;
	neg.f64 	%fd221, %fd220;
	selp.f64 	%fd222, %fd221, %fd220, %p67;
	ld.global.f64 	%fd223, [%rd17+32];
	sub.f64 	%fd224, %fd2, %fd223;
	setp.lt.f64 	%p68, %fd224, 0d0000000000000000;
	neg.f64 	%fd225, %fd224;
	selp.f64 	%fd226, %fd225, %fd224, %p68;
	ld.global.f64 	%fd227, [%rd17+40];
	sub.f64 	%fd228, %fd3, %fd227;
	setp.lt.f64 	%p69, %fd228, 0d0000000000000000;
	neg.f64 	%fd229, %fd228;
	selp.f64 	%fd230, %fd229, %fd228, %p69;
	add.f64 	%fd231, %fd222, %fd226;
	add.f64 	%fd232, %fd231, %fd230;
	sub.f64 	%fd233, %fd218, %fd219;
	setp.lt.f64 	%p70, %fd233, 0d0000000000000000;
	neg.f64 	%fd234, %fd233;
	selp.f64 	%fd235, %fd234, %fd233, %p70;
	sub.f64 	%fd236, %fd217, %fd223;
	setp.lt.f64 	%p71, %fd236, 0d0000000000000000;
	neg.f64 	%fd237, %fd236;
	selp.f64 	%fd238, %fd237, %fd236, %p71;
	sub.f64 	%fd239, %fd216, %fd227;
	setp.lt.f64 	%p72, %fd239, 0d0000000000000000;
	neg.f64 	%fd240, %fd239;
	selp.f64 	%fd241, %fd240, %fd239, %p72;
	add.f64 	%fd242, %fd235, %fd238;
	add.f64 	%fd243, %fd242, %fd241;
	setp.le.f64 	%p73, %fd232, %fd243;
	selp.f64 	%fd244, %fd232, %fd243, %p73;
	add.f64 	%fd281, %fd281, %fd244;
	selp.f64 	%fd280, %fd281, 0dBFF0000000000000, %p66;
	mov.u32 	%r218, %r209;
$L__BB0_19:
	add.s32 	%r237, %r237, 2;
$L__BB0_20:
	and.b32  	%r112, %r100, 1;
	setp.eq.b32 	%p74, %r112, 1;
	not.pred 	%p75, %p74;
	@%p75 bra 	$L__BB0_23;
	setp.eq.s32 	%p76, %r237, %r219;
	setp.eq.s32 	%p77, %r237, %r209;
	or.pred  	%p78, %p76, %p77;
	@%p78 bra 	$L__BB0_23;
	setp.gt.u32 	%p79, %r209, %r219;
	ld.global.f64 	%fd245, [%rd2+16];
	ld.global.f64 	%fd246, [%rd2+8];
	ld.global.f64 	%fd247, [%rd2];
	mul.wide.u32 	%rd18, %r237, 24;
	add.s64 	%rd19, %rd1, %rd18;
	ld.global.f64 	%fd248, [%rd19];
	sub.f64 	%fd249, %fd1, %fd248;
	setp.lt.f64 	%p80, %fd249, 0d0000000000000000;
	neg.f64 	%fd250, %fd249;
	selp.f64 	%fd251, %fd250, %fd249, %p80;
	ld.global.f64 	%fd252, [%rd19+8];
	sub.f64 	%fd253, %fd2, %fd252;
	setp.lt.f64 	%p81, %fd253, 0d0000000000000000;
	neg.f64 	%fd254, %fd253;
	selp.f64 	%fd255, %fd254, %fd253, %p81;
	ld.global.f64 	%fd256, [%rd19+16];
	sub.f64 	%fd257, %fd3, %fd256;
	setp.lt.f64 	%p82, %fd257, 0d0000000000000000;
	neg.f64 	%fd258, %fd257;
	selp.f64 	%fd259, %fd258, %fd257, %p82;
	add.f64 	%fd260, %fd251, %fd255;
	add.f64 	%fd261, %fd260, %fd259;
	sub.f64 	%fd262, %fd247, %fd248;
	setp.lt.f64 	%p83, %fd262, 0d0000000000000000;
	neg.f64 	%fd263, %fd262;
	selp.f64 	%fd264, %fd263, %fd262, %p83;
	sub.f64 	%fd265, %fd246, %fd252;
	setp.lt.f64 	%p84, %fd265, 0d0000000000000000;
	neg.f64 	%fd266, %fd265;
	selp.f64 	%fd267, %fd266, %fd265, %p84;
	sub.f64 	%fd268, %fd245, %fd256;
	setp.lt.f64 	%p85, %fd268, 0d0000000000000000;
	neg.f64 	%fd269, %fd268;
	selp.f64 	%fd270, %fd269, %fd268, %p85;
	add.f64 	%fd271, %fd264, %fd267;
	add.f64 	%fd272, %fd271, %fd270;
	setp.le.f64 	%p86, %fd261, %fd272;
	selp.f64 	%fd273, %fd261, %fd272, %p86;
	add.f64 	%fd274, %fd281, %fd273;
	selp.f64 	%fd280, %fd274, 0dBFF0000000000000, %p79;
	mov.u32 	%r218, %r209;
$L__BB0_23:
	setp.eq.f64 	%p88, %fd299, 0dBFF0000000000000;
	mov.pred 	%p87, -1;
	mov.pred 	%p187, %p87;
	@%p88 bra 	$L__BB0_27;
	setp.eq.f64 	%p90, %fd280, 0dBFF0000000000000;
	setp.gt.f64 	%p91, %fd280, %fd299;
	or.pred  	%p92, %p90, %p91;
	mov.pred 	%p187, 0;
	@%p92 bra 	$L__BB0_27;
	setp.neu.f64 	%p94, %fd280, %fd299;
	mov.pred 	%p187, %p87;
	@%p94 bra 	$L__BB0_27;
	setp.le.s32 	%p95, %r219, %r242;
	setp.le.s32 	%p96, %r218, %r243;
	and.pred  	%p187, %p95, %p96;
$L__BB0_27:
	selp.b32 	%r242, %r219, %r242, %p187;
	selp.b32 	%r243, %r218, %r243, %p187;
	selp.f64 	%fd299, %fd280, %fd299, %p187;
	add.s32 	%r209, %r209, 1024;
	setp.lt.s32 	%p97, %r209, %r100;
	@%p97 bra 	$L__BB0_2;
$L__BB0_28:
	shl.b32 	%r113, %r2, 4;
	mov.u32 	%r114, shrSols;
	add.s32 	%r115, %r114, %r113;
	st.shared.v2.u32 	[%r115], {%r242, %r243};
	st.shared.f64 	[%r115+8], %fd299;
	shl.b32 	%r116, %r2, 2;
	mov.u32 	%r117, shrBestSolIndex;
	add.s32 	%r46, %r117, %r116;
	st.shared.u32 	[%r46], %r2;
	bar.sync 	0;
	setp.gt.u32 	%p98, %r2, 511;
	@%p98 bra 	$L__BB0_36;
	ld.shared.u32 	%r244, [%r46];
	shl.b32 	%r118, %r244, 4;
	add.s32 	%r48, %r114, %r118;
	ld.shared.u32 	%r49, [%r46+2048];
	ld.shared.f64 	%fd42, [%r48+8];
	setp.eq.f64 	%p99, %fd42, 0dBFF0000000000000;
	@%p99 bra 	$L__BB0_34;
	shl.b32 	%r120, %r49, 4;
	add.s32 	%r50, %r114, %r120;
	ld.shared.f64 	%fd43, [%r50+8];
	setp.eq.f64 	%p100, %fd43, 0dBFF0000000000000;
	setp.gt.f64 	%p101, %fd43, %fd42;
	or.pred  	%p102, %p100, %p101;
	@%p102 bra 	$L__BB0_35;
	setp.neu.f64 	%p103, %fd43, %fd42;
	@%p103 bra 	$L__BB0_34;
	ld.shared.u32 	%r122, [%r50];
	ld.shared.u32 	%r123, [%r48];
	setp.gt.s32 	%p104, %r122, %r123;
	@%p104 bra 	$L__BB0_35;
	ld.shared.u32 	%r124, [%r50+4];
	ld.shared.u32 	%r125, [%r48+4];
	setp.gt.s32 	%p105, %r124, %r125;
	@%p105 bra 	$L__BB0_35;
$L__BB0_34:
	mov.u32 	%r244, %r49;
$L__BB0_35:
	st.shared.u32 	[%r46], %r244;
$L__BB0_36:
	bar.sync 	0;
	setp.gt.u32 	%p106, %r2, 255;
	@%p106 bra 	$L__BB0_44;
	ld.shared.u32 	%r245, [%r46];
	shl.b32 	%r126, %r245, 4;
	add.s32 	%r53, %r114, %r126;
	ld.shared.u32 	%r54, [%r46+1024];
	ld.shared.f64 	%fd44, [%r53+8];
	setp.eq.f64 	%p107, %fd44, 0dBFF0000000000000;
	@%p107 bra 	$L__BB0_42;
	shl.b32 	%r128, %r54, 4;
	add.s32 	%r55, %r114, %r128;
	ld.shared.f64 	%fd45, [%r55+8];
	setp.eq.f64 	%p108, %fd45, 0dBFF0000000000000;
	setp.gt.f64 	%p109, %fd45, %fd44;
	or.pred  	%p110, %p108, %p109;
	@%p110 bra 	$L__BB0_43;
	setp.neu.f64 	%p111, %fd45, %fd44;
	@%p111 bra 	$L__BB0_42;
	ld.shared.u32 	%r130, [%r55];
	ld.shared.u32 	%r131, [%r53];
	setp.gt.s32 	%p112, %r130, %r131;
	@%p112 bra 	$L__BB0_43;
	ld.shared.u32 	%r132, [%r55+4];
	ld.shared.u32 	%r133, [%r53+4];
	setp.gt.s32 	%p113, %r132, %r133;
	@%p113 bra 	$L__BB0_43;
$L__BB0_42:
	mov.u32 	%r245, %r54;
$L__BB0_43:
	st.shared.u32 	[%r46], %r245;
$L__BB0_44:
	bar.sync 	0;
	setp.gt.u32 	%p114, %r2, 127;
	@%p114 bra 	$L__BB0_52;
	ld.shared.u32 	%r246, [%r46];
	shl.b32 	%r134, %r246, 4;
	add.s32 	%r58, %r114, %r134;
	ld.shared.u32 	%r59, [%r46+512];
	ld.shared.f64 	%fd46, [%r58+8];
	setp.eq.f64 	%p115, %fd46, 0dBFF0000000000000;
	@%p115 bra 	$L__BB0_50;
	shl.b32 	%r136, %r59, 4;
	add.s32 	%r60, %r114, %r136;
	ld.shared.f64 	%fd47, [%r60+8];
	setp.eq.f64 	%p116, %fd47, 0dBFF0000000000000;
	setp.gt.f64 	%p117, %fd47, %fd46;
	or.pred  	%p118, %p116, %p117;
	@%p118 bra 	$L__BB0_51;
	setp.neu.f64 	%p119, %fd47, %fd46;
	@%p119 bra 	$L__BB0_50;
	ld.shared.u32 	%r138, [%r60];
	ld.shared.u32 	%r139, [%r58];
	setp.gt.s32 	%p120, %r138, %r139;
	@%p120 bra 	$L__BB0_51;
	ld.shared.u32 	%r140, [%r60+4];
	ld.shared.u32 	%r141, [%r58+4];
	setp.gt.s32 	%p121, %r140, %r141;
	@%p121 bra 	$L__BB0_51;
$L__BB0_50:
	mov.u32 	%r246, %r59;
$L__BB0_51:
	st.shared.u32 	[%r46], %r246;
$L__BB0_52:
	bar.sync 	0;
	setp.gt.u32 	%p122, %r2, 63;
	@%p122 bra 	$L__BB0_60;
	ld.shared.u32 	%r247, [%r46];
	shl.b32 	%r142, %r247, 4;
	add.s32 	%r63, %r114, %r142;
	ld.shared.u32 	%r64, [%r46+256];
	ld.shared.f64 	%fd48, [%r63+8];
	setp.eq.f64 	%p123, %fd48, 0dBFF0000000000000;
	@%p123 bra 	$L__BB0_58;
	shl.b32 	%r144, %r64, 4;
	add.s32 	%r65, %r114, %r144;
	ld.shared.f64 	%fd49, [%r65+8];
	setp.eq.f64 	%p124, %fd49, 0dBFF0000000000000;
	setp.gt.f64 	%p125, %fd49, %fd48;
	or.pred  	%p126, %p124, %p125;
	@%p126 bra 	$L__BB0_59;
	setp.neu.f64 	%p127, %fd49, %fd48;
	@%p127 bra 	$L__BB0_58;
	ld.shared.u32 	%r146, [%r65];
	ld.shared.u32 	%r147, [%r63];
	setp.gt.s32 	%p128, %r146, %r147;
	@%p128 bra 	$L__BB0_59;
	ld.shared.u32 	%r148, [%r65+4];
	ld.shared.u32 	%r149, [%r63+4];
	setp.gt.s32 	%p129, %r148, %r149;
	@%p129 bra 	$L__BB0_59;
$L__BB0_58:
	mov.u32 	%r247, %r64;
$L__BB0_59:
	st.shared.u32 	[%r46], %r247;
$L__BB0_60:
	bar.sync 	0;
	setp.gt.u32 	%p130, %r2, 31;
	@%p130 bra 	$L__BB0_68;
	ld.shared.u32 	%r248, [%r46];
	shl.b32 	%r150, %r248, 4;
	add.s32 	%r68, %r114, %r150;
	ld.shared.u32 	%r69, [%r46+128];
	ld.shared.f64 	%fd50, [%r68+8];
	setp.eq.f64 	%p131, %fd50, 0dBFF0000000000000;
	@%p131 bra 	$L__BB0_66;
	shl.b32 	%r152, %r69, 4;
	add.s32 	%r70, %r114, %r152;
	ld.shared.f64 	%fd51, [%r70+8];
	setp.eq.f64 	%p132, %fd51, 0dBFF0000000000000;
	setp.gt.f64 	%p133, %fd51, %fd50;
	or.pred  	%p134, %p132, %p133;
	@%p134 bra 	$L__BB0_67;
	setp.neu.f64 	%p135, %fd51, %fd50;
	@%p135 bra 	$L__BB0_66;
	ld.shared.u32 	%r154, [%r70];
	ld.shared.u32 	%r155, [%r68];
	setp.gt.s32 	%p136, %r154, %r155;
	@%p136 bra 	$L__BB0_67;
	ld.shared.u32 	%r156, [%r70+4];
	ld.shared.u32 	%r157, [%r68+4];
	setp.gt.s32 	%p137, %r156, %r157;
	@%p137 bra 	$L__BB0_67;
$L__BB0_66:
	mov.u32 	%r248, %r69;
$L__BB0_67:
	st.shared.u32 	[%r46], %r248;
$L__BB0_68:
	bar.sync 	0;
	setp.gt.u32 	%p138, %r2, 15;
	@%p138 bra 	$L__BB0_76;
	ld.shared.u32 	%r249, [%r46];
	shl.b32 	%r158, %r249, 4;
	add.s32 	%r73, %r114, %r158;
	ld.shared.u32 	%r74, [%r46+64];
	ld.shared.f64 	%fd52, [%r73+8];
	setp.eq.f64 	%p139, %fd52, 0dBFF0000000000000;
	@%p139 bra 	$L__BB0_74;
	shl.b32 	%r160, %r74, 4;
	add.s32 	%r75, %r114, %r160;
	ld.shared.f64 	%fd53, [%r75+8];
	setp.eq.f64 	%p140, %fd53, 0dBFF0000000000000;
	setp.gt.f64 	%p141, %fd53, %fd52;
	or.pred  	%p142, %p140, %p141;
	@%p142 bra 	$L__BB0_75;
	setp.neu.f64 	%p143, %fd53, %fd52;
	@%p143 bra 	$L__BB0_74;
	ld.shared.u32 	%r162, [%r75];
	ld.shared.u32 	%r163, [%r73];
	setp.gt.s32 	%p144, %r162, %r163;
	@%p144 bra 	$L__BB0_75;
	ld.shared.u32 	%r164, [%r75+4];
	ld.shared.u32 	%r165, [%r73+4];
	setp.gt.s32 	%p145, %r164, %r165;
	@%p145 bra 	$L__BB0_75;
$L__BB0_74:
	mov.u32 	%r249, %r74;
$L__BB0_75:
	st.shared.u32 	[%r46], %r249;
$L__BB0_76:
	bar.sync 	0;
	setp.gt.u32 	%p146, %r2, 7;
	@%p146 bra 	$L__BB0_84;
	ld.shared.u32 	%r250, [%r46];
	shl.b32 	%r166, %r250, 4;
	add.s32 	%r78, %r114, %r166;
	ld.shared.u32 	%r79, [%r46+32];
	ld.shared.f64 	%fd54, [%r78+8];
	setp.eq.f64 	%p147, %fd54, 0dBFF0000000000000;
	@%p147 bra 	$L__BB0_82;
	shl.b32 	%r168, %r79, 4;
	add.s32 	%r80, %r114, %r168;
	ld.shared.f64 	%fd55, [%r80+8];
	setp.eq.f64 	%p148, %fd55, 0dBFF0000000000000;
	setp.gt.f64 	%p149, %fd55, %fd54;
	or.pred  	%p150, %p148, %p149;
	@%p150 bra 	$L__BB0_83;
	setp.neu.f64 	%p151, %fd55, %fd54;
	@%p151 bra 	$L__BB0_82;
	ld.shared.u32 	%r170, [%r80];
	ld.shared.u32 	%r171, [%r78];
	setp.gt.s32 	%p152, %r170, %r171;
	@%p152 bra 	$L__BB0_83;
	ld.shared.u32 	%r172, [%r80+4];
	ld.shared.u32 	%r173, [%r78+4];
	setp.gt.s32 	%p153, %r172, %r173;
	@%p153 bra 	$L__BB0_83;
$L__BB0_82:
	mov.u32 	%r250, %r79;
$L__BB0_83:
	st.shared.u32 	[%r46], %r250;
$L__BB0_84:
	bar.sync 	0;
	setp.gt.u32 	%p154, %r2, 3;
	@%p154 bra 	$L__BB0_92;
	ld.shared.u32 	%r251, [%r46];
	shl.b32 	%r174, %r251, 4;
	add.s32 	%r83, %r114, %r174;
	ld.shared.u32 	%r84, [%r46+16];
	ld.shared.f64 	%fd56, [%r83+8];
	setp.eq.f64 	%p155, %fd56, 0dBFF0000000000000;
	@%p155 bra 	$L__BB0_90;
	shl.b32 	%r176, %r84, 4;
	add.s32 	%r85, %r114, %r176;
	ld.shared.f64 	%fd57, [%r85+8];
	setp.eq.f64 	%p156, %fd57, 0dBFF0000000000000;
	setp.gt.f64 	%p157, %fd57, %fd56;
	or.pred  	%p158, %p156, %p157;
	@%p158 bra 	$L__BB0_91;
	setp.neu.f64 	%p159, %fd57, %fd56;
	@%p159 bra 	$L__BB0_90;
	ld.shared.u32 	%r178, [%r85];
	ld.shared.u32 	%r179, [%r83];
	setp.gt.s32 	%p160, %r178, %r179;
	@%p160 bra 	$L__BB0_91;
	ld.shared.u32 	%r180, [%r85+4];
	ld.shared.u32 	%r181, [%r83+4];
	setp.gt.s32 	%p161, %r180, %r181;
	@%p161 bra 	$L__BB0_91;
$L__BB0_90:
	mov.u32 	%r251, %r84;
$L__BB0_91:
	st.shared.u32 	[%r46], %r251;
$L__BB0_92:
	bar.sync 	0;
	setp.gt.u32 	%p162, %r2, 1;
	@%p162 bra 	$L__BB0_100;
	ld.shared.u32 	%r252, [%r46];
	shl.b32 	%r182, %r252, 4;
	add.s32 	%r88, %r114, %r182;
	ld.shared.u32 	%r89, [%r46+8];
	ld.shared.f64 	%fd58, [%r88+8];
	setp.eq.f64 	%p163, %fd58, 0dBFF0000000000000;
	@%p163 bra 	$L__BB0_98;
	shl.b32 	%r184, %r89, 4;
	add.s32 	%r90, %r114, %r184;
	ld.shared.f64 	%fd59, [%r90+8];
	setp.eq.f64 	%p164, %fd59, 0dBFF0000000000000;
	setp.gt.f64 	%p165, %fd59, %fd58;
	or.pred  	%p166, %p164, %p165;
	@%p166 bra 	$L__BB0_99;
	setp.neu.f64 	%p167, %fd59, %fd58;
	@%p167 bra 	$L__BB0_98;
	ld.shared.u32 	%r186, [%r90];
	ld.shared.u32 	%r187, [%r88];
	setp.gt.s32 	%p168, %r186, %r187;
	@%p168 bra 	$L__BB0_99;
	ld.shared.u32 	%r188, [%r90+4];
	ld.shared.u32 	%r189, [%r88+4];
	setp.gt.s32 	%p169, %r188, %r189;
	@%p169 bra 	$L__BB0_99;
$L__BB0_98:
	mov.u32 	%r252, %r89;
$L__BB0_99:
	st.shared.u32 	[%r46], %r252;
$L__BB0_100:
	bar.sync 	0;
	setp.ne.s32 	%p170, %r2, 0;
	@%p170 bra 	$L__BB0_108;
	ld.shared.u32 	%r253, [%r46];
	shl.b32 	%r190, %r253, 4;
	add.s32 	%r93, %r114, %r190;
	ld.shared.u32 	%r94, [shrBestSolIndex+4];
	ld.shared.f64 	%fd60, [%r93+8];
	setp.eq.f64 	%p171, %fd60, 0dBFF0000000000000;
	@%p171 bra 	$L__BB0_106;
	shl.b32 	%r192, %r94, 4;
	add.s32 	%r95, %r114, %r192;
	ld.shared.f64 	%fd61, [%r95+8];
	setp.eq.f64 	%p172, %fd61, 0dBFF0000000000000;
	setp.gt.f64 	%p173, %fd61, %fd60;
	or.pred  	%p174, %p172, %p173;
	@%p174 bra 	$L__BB0_107;
	setp.neu.f64 	%p175, %fd61, %fd60;
	@%p175 bra 	$L__BB0_106;
	ld.shared.u32 	%r194, [%r95];
	ld.shared.u32 	%r195, [%r93];
	setp.gt.s32 	%p176, %r194, %r195;
	@%p176 bra 	$L__BB0_107;
	ld.shared.u32 	%r196, [%r95+4];
	ld.shared.u32 	%r197, [%r93+4];
	setp.gt.s32 	%p177, %r196, %r197;
	@%p177 bra 	$L__BB0_107;
$L__BB0_106:
	mov.u32 	%r253, %r94;
$L__BB0_107:
	st.shared.u32 	[%r46], %r253;
$L__BB0_108:
	ld.param.u64 	%rd22, [computeMedoids_param_1];
	setp.ne.s32 	%p178, %r2, 0;
	bar.sync 	0;
	cvta.to.global.u64 	%rd6, %rd22;
	mul.wide.u32 	%rd20, %r219, 16;
	add.s64 	%rd7, %rd6, %rd20;
	ld.shared.u32 	%r198, [shrBestSolIndex];
	shl.b32 	%r199, %r198, 4;
	add.s32 	%r201, %r114, %r199;
	ld.shared.v2.u32 	{%r202, %r203}, [%r201];
	ld.shared.f64 	%fd275, [%r201+8];
	st.global.v2.u32 	[%rd7], {%r202, %r203};
	st.global.f64 	[%rd7+8], %fd275;
	membar.gl;
	@%p178 bra 	$L__BB0_115;
$L__BB0_109:
	ld.global.u32 	%r97, [devBestSol];
	mul.wide.s32 	%rd21, %r97, 16;
	add.s64 	%rd8, %rd6, %rd21;
	ld.global.f64 	%fd62, [%rd8+8];
	setp.eq.f64 	%p179, %fd62, 0dBFF0000000000000;
	mov.u32 	%r254, %r219;
	@%p179 bra 	$L__BB0_114;
	ld.global.f64 	%fd63, [%rd7+8];
	setp.eq.f64 	%p180, %fd63, 0dBFF0000000000000;
	setp.gt.f64 	%p181, %fd63, %fd62;
	or.pred  	%p182, %p180, %p181;
	mov.u32 	%r254, %r97;
	@%p182 bra 	$L__BB0_114;
	setp.neu.f64 	%p183, %fd63, %fd62;
	mov.u32 	%r254, %r219;
	@%p183 bra 	$L__BB0_114;
	ld.global.u32 	%r204, [%rd7];
	ld.global.u32 	%r205, [%rd8];
	setp.gt.s32 	%p184, %r204, %r205;
	mov.u32 	%r254, %r97;
	@%p184 bra 	$L__BB0_114;
	ld.global.u32 	%r206, [%rd7+4];
	ld.global.u32 	%r207, [%rd8+4];
	setp.gt.s32 	%p185, %r206, %r207;
	selp.b32 	%r254, %r97, %r219, %p185;
$L__BB0_114:
	atom.relaxed.global.cas.b32 	%r208, [devBestSol], %r97, %r254;
	setp.ne.s32 	%p186, %r208, %r97;
	@%p186 bra 	$L__BB0_109;
$L__BB0_115:
	ret;

}


// ===== COMPILED SASS (sm_100) =====

	.target	sm_100

	.elftype	@"ET_EXEC"


//--------------------- .note.nv.tkinfo           --------------------------
	.section	.note.nv.tkinfo,"",@"SHT_NOTE"
	.sectionflags	@"SHF_NOTE_NV_TKINFO"
	.tkinfo
        /*0018*/ 	.word	0x00000002
        /*0030*/ 	.string	""
        /*0030*/ 	.string	"ptxas"
        /*0030*/ 	.string	"Cuda compilation tools, release 13.0, V13.0.88"
        /*0030*/ 	.string	"Build cuda_13.0.r13.0/compiler.36424714_0"
        /*0030*/ 	.string	"-arch sm_100 -m 64 "



//--------------------- .note.nv.cuinfo           --------------------------
	.section	.note.nv.cuinfo,"",@"SHT_NOTE"
	.sectionflags	@"SHF_NOTE_NV_CUINFO"
        /*0018*/ 	.short	0x0002
        /*001a*/ 	.short	0x0064
        /*001c*/ 	.short	0x0082
	.zero		2


//--------------------- .nv.info                  --------------------------
	.section	.nv.info,"",@"SHT_CUDA_INFO"
	.align	4


	//----- nvinfo : EIATTR_REGCOUNT
	.align		4
        /*0000*/ 	.byte	0x04, 0x2f
        /*0002*/ 	.short	(.L_2 - .L_1)
	.align		4
.L_1:
        /*0004*/ 	.word	index@(computeMedoids)
        /*0008*/ 	.word	0x00000028


	//----- nvinfo : EIATTR_FRAME_SIZE
	.align		4
.L_2:
        /*000c*/ 	.byte	0x04, 0x11
        /*000e*/ 	.short	(.L_4 - .L_3)
	.align		4
.L_3:
        /*0010*/ 	.word	index@(computeMedoids)
        /*0014*/ 	.word	0x00000000


	//----- nvinfo : EIATTR_MIN_STACK_SIZE
	.align		4
.L_4:
        /*0018*/ 	.byte	0x04, 0x12
        /*001a*/ 	.short	(.L_6 - .L_5)
	.align		4
.L_5:
        /*001c*/ 	.word	index@(computeMedoids)
        /*0020*/ 	.word	0x00000000
.L_6:


//--------------------- .nv.compat                --------------------------
	.section	.nv.compat,"",@"SHT_CUDA_COMPAT_INFO"
	.align	4
        /*0000*/ 	.byte	0x02, 0x09, 0x00, 0x00, 0x02, 0x02, 0x01, 0x00, 0x02, 0x05, 0x05, 0x00, 0x03, 0x07, 0x01, 0x01
        /*0010*/ 	.byte	0x02, 0x03, 0x00, 0x00, 0x02, 0x06, 0x01, 0x00, 0x04, 0x0b, 0x08, 0x00, 0x01, 0x00, 0x00, 0x00
        /*0020*/ 	.byte	0x00, 0x00, 0x00, 0x00


//--------------------- .nv.info.computeMedoids   --------------------------
	.section	.nv.info.computeMedoids,"",@"SHT_CUDA_INFO"
	.sectionflags	@""
	.align	4


	//----- nvinfo : EIATTR_CUDA_API_VERSION
	.align		4
        /*0000*/ 	.byte	0x04, 0x37
        /*0002*/ 	.short	(.L_8 - .L_7)
.L_7:
        /*0004*/ 	.word	0x00000082


	//----- nvinfo : EIATTR_KPARAM_INFO
	.align		4
.L_8:
        /*0008*/ 	.byte	0x04, 0x17
        /*000a*/ 	.short	(.L_10 - .L_9)
.L_9:
        /*000c*/ 	.word	0x00000000
        /*0010*/ 	.short	0x0002
        /*0012*/ 	.short	0x0010
        /*0014*/ 	.byte	0x00, 0xf0, 0x11, 0x00


	//----- nvinfo : EIATTR_KPARAM_INFO
	.align		4
.L_10:
        /*0018*/ 	.byte	0x04, 0x17
        /*001a*/ 	.short	(.L_12 - .L_11)
.L_11:
        /*001c*/ 	.word	0x00000000
        /*0020*/ 	.short	0x0001
        /*0022*/ 	.short	0x0008
        /*0024*/ 	.byte	0x00, 0xf5, 0x21, 0x00


	//----- nvinfo : EIATTR_KPARAM_INFO
	.align		4
.L_12:
        /*0028*/ 	.byte	0x04, 0x17
        /*002a*/ 	.short	(.L_14 - .L_13)
.L_13:
        /*002c*/ 	.word	0x00000000
        /*0030*/ 	.short	0x0000
        /*0032*/ 	.short	0x0000
        /*0034*/ 	.byte	0x00, 0xf5, 0x21, 0x00


	//----- nvinfo : EIATTR_SPARSE_MMA_MASK
	.align		4
.L_14:
        /*0038*/ 	.byte	0x03, 0x50
        /*003a*/ 	.short	0x0000


	//----- nvinfo : EIATTR_MAXREG_COUNT
	.align		4
        /*003c*/ 	.byte	0x03, 0x1b
        /*003e*/ 	.short	0x00ff


	//----- nvinfo : EIATTR_NUM_BARRIERS
	.align		4
        /*0040*/ 	.byte	0x02, 0x4c
        /*0042*/ 	.byte	0x01
	.zero		1


	//----- nvinfo : EIATTR_MERCURY_ISA_VERSION
	.align		4
        /*0044*/ 	.byte	0x03, 0x5f
        /*0046*/ 	.short	0x0101


	//----- nvinfo : EIATTR_VRC_CTA_INIT_COUNT
	.align		4
        /*0048*/ 	.byte	0x02, 0x4a
	.zero		1
	.zero		1


	//----- nvinfo : EIATTR_EXIT_INSTR_OFFSETS
	.align		4
        /*004c*/ 	.byte	0x04, 0x1c
        /*004e*/ 	.short	(.L_16 - .L_15)


	//   ....[0]....
.L_15:
        /*0050*/ 	.word	0x00002f70


	//   ....[1]....
        /*0054*/ 	.word	0x00003120


	//----- nvinfo : EIATTR_CRS_STACK_SIZE
	.align		4
.L_16:
        /*0058*/ 	.byte	0x04, 0x1e
        /*005a*/ 	.short	(.L_18 - .L_17)
.L_17:
        /*005c*/ 	.word	0x00000000


	//----- nvinfo : EIATTR_CBANK_PARAM_SIZE
	.align		4
.L_18:
        /*0060*/ 	.byte	0x03, 0x19
        /*0062*/ 	.short	0x0014


	//----- nvinfo : EIATTR_PARAM_CBANK
	.align		4
        /*0064*/ 	.byte	0x04, 0x0a
        /*0066*/ 	.short	(.L_20 - .L_19)
	.align		4
.L_19:
        /*0068*/ 	.word	index@(.nv.constant0.computeMedoids)
        /*006c*/ 	.short	0x0380
        /*006e*/ 	.short	0x0014


	//----- nvinfo : EIATTR_SW_WAR
	.align		4
.L_20:
        /*0070*/ 	.byte	0x04, 0x36
        /*0072*/ 	.short	(.L_22 - .L_21)
.L_21:
        /*0074*/ 	.word	0x00000008
.L_22:


//--------------------- .nv.callgraph             --------------------------
	.section	.nv.callgraph,"",@"SHT_CUDA_CALLGRAPH"
	.align	4
	.sectionentsize	8
	.align		4
        /*0000*/ 	.word	0x00000000
	.align		4
        /*0004*/ 	.word	0xffffffff
	.align		4
        /*0008*/ 	.word	0x00000000
	.align		4
        /*000c*/ 	.word	0xfffffffe
	.align		4
        /*0010*/ 	.word	0x00000000
	.align		4
        /*0014*/ 	.word	0xfffffffd
	.align		4
        /*0018*/ 	.word	0x00000000
	.align		4
        /*001c*/ 	.word	0xfffffffc


//--------------------- .nv.constant4             --------------------------
	.section	.nv.constant4,"a",@progbits
	.align	8
	.align		8
.nv.constant4:
        /*0000*/ 	.dword	devBestSol


//--------------------- .text.computeMedoids      --------------------------
	.section	.text.computeMedoids,"ax",@progbits
	.align	128
        .global         computeMedoids
        .type           computeMedoids,@function
        .size           computeMedoids,(.L_x_75 - computeMedoids)
        .other          computeMedoids,@"STO_CUDA_ENTRY STV_DEFAULT"
computeMedoids:
.text.computeMedoids:
[----:B------:R-:W-:Y:S01]  /*0000*/  LDC R1, c[0x0][0x37c] ;  /* 0x0000df00ff017b82 */ /* 0x000fe20000000800 */
[----:B------:R-:W0:Y:S07]  /*0010*/  S2R R15, SR_TID.X ;  /* 0x00000000000f7919 */ /* 0x000e2e0000002100 */
[----:B------:R-:W0:Y:S01]  /*0020*/  LDC R2, c[0x0][0x390] ;  /* 0x0000e400ff027b82 */ /* 0x000e220000000800 */
[----:B------:R-:W1:Y:S01]  /*0030*/  LDCU.64 UR8, c[0x0][0x358] ;  /* 0x00006b00ff0877ac */ /* 0x000e620008000a00 */
[----:B------:R-:W-:Y:S01]  /*0040*/  BSSY.RECONVERGENT B0, `(.L_x_0) ;  /* 0x00001c2000007945 */ /* 0x000fe20003800200 */
[----:B------:R-:W2:Y:S01]  /*0050*/  S2R R3, SR_CTAID.X ;  /* 0x0000000000037919 */ /* 0x000ea20000002500 */
[----:B------:R-:W-:-:S02]  /*0060*/  IMAD.MOV.U32 R16, RZ, RZ, 0x0 ;  /* 0x00000000ff107424 */ /* 0x000fc400078e00ff */
[----:B------:R-:W-:Y:S01]  /*0070*/  IMAD.MOV.U32 R17, RZ, RZ, -0x40100000 ;  /* 0xbff00000ff117424 */ /* 0x000fe200078e00ff */
[----:B0-----:R-:W-:Y:S01]  /*0080*/  ISETP.GE.AND P0, PT, R15, R2, PT ;  /* 0x000000020f00720c */ /* 0x001fe20003f06270 */
[----:B--2---:R-:W-:-:S12]  /*0090*/  IMAD.MOV.U32 R14, RZ, RZ, R3 ;  /* 0x000000ffff0e7224 */ /* 0x004fd800078e0003 */
[----:B-1----:R-:W-:Y:S05]  /*00a0*/  @P0 BRA `(.L_x_1) ;  /* 0x0000001800ec0947 */ /* 0x002fea0003800000 */
[----:B------:R-:W0:Y:S02]  /*00b0*/  LDC.64 R4, c[0x0][0x380] ;  /* 0x0000e000ff047b82 */ /* 0x000e240000000a00 */
[----:B0-----:R-:W-:-:S05]  /*00c0*/  IMAD.WIDE.U32 R4, R3, 0x18, R4 ;  /* 0x0000001803047825 */ /* 0x001fca00078e0004 */
[----:B------:R0:W5:Y:S04]  /*00d0*/  LDG.E.64 R12, desc[UR8][R4.64] ;  /* 0x00000008040c7981 */ /* 0x000168000c1e1b00 */
[----:B------:R0:W5:Y:S04]  /*00e0*/  LDG.E.64 R10, desc[UR8][R4.64+0x8] ;  /* 0x00000808040a7981 */ /* 0x000168000c1e1b00 */
[----:B------:R0:W5:Y:S01]  /*00f0*/  LDG.E.64 R8, desc[UR8][R4.64+0x10] ;  /* 0x0000100804087981 */ /* 0x000162000c1e1b00 */
[----:B------:R-:W-:Y:S02]  /*0100*/  VIADD R0, R2, 0xffffffff ;  /* 0xffffffff02007836 */ /* 0x000fe40000000000 */
[----:B------:R-:W-:-:S02]  /*0110*/  IMAD.MOV.U32 R16, RZ, RZ, 0x0 ;  /* 0x00000000ff107424 */ /* 0x000fc400078e00ff */
[----:B------:R-:W-:Y:S01]  /*0120*/  IMAD.MOV.U32 R17, RZ, RZ, -0x40100000 ;  /* 0xbff00000ff117424 */ /* 0x000fe200078e00ff */
[----:B------:R-:W-:Y:S01]  /*0130*/  ISETP.GE.U32.AND P3, PT, R0, 0x3, PT ;  /* 0x000000030000780c */ /* 0x000fe20003f66070 */
[----:B------:R-:W-:Y:S01]  /*0140*/  IMAD.MOV.U32 R14, RZ, RZ, R3 ;  /* 0x000000ffff0e7224 */ /* 0x000fe200078e0003 */
[----:B------:R-:W-:Y:S01]  /*0150*/  LOP3.LUT R0, R2, 0xfffffffc, RZ, 0xc0, !PT ;  /* 0xfffffffc02007812 */ /* 0x000fe200078ec0ff */
[----:B------:R-:W-:-:S10]  /*0160*/  IMAD.MOV.U32 R2, RZ, RZ, R15 ;  /* 0x000000ffff027224 */ /* 0x000fd400078e000f */
.L_x_21:
[----:B0-----:R-:W0:Y:S01]  /*0170*/  LDC.64 R4, c[0x0][0x380] ;  /* 0x0000e000ff047b82 */ /* 0x001e220000000a00 */
[----:B------:R-:W-:Y:S01]  /*0180*/  IMAD.MOV.U32 R18, RZ, RZ, RZ ;  /* 0x000000ffff127224 */ /* 0x000fe200078e00ff */
[----:B------:R-:W-:Y:S01]  /*0190*/  CS2R R6, SRZ ;  /* 0x0000000000067805 */ /* 0x000fe2000001ff00 */
[----:B0-----:R-:W-:Y:S01]  /*01a0*/  IMAD.WIDE.U32 R4, R2, 0x18, R4 ;  /* 0x0000001802047825 */ /* 0x001fe200078e0004 */
[----:B------:R-:W-:Y:S06]  /*01b0*/  @!P3 BRA `(.L_x_2) ;  /* 0x0000000c00a0b947 */ /* 0x000fec0003800000 */
[----:B------:R-:W0:Y:S01]  /*01c0*/  LDCU.64 UR4, c[0x0][0x380] ;  /* 0x00007000ff0477ac */ /* 0x000e220008000a00 */
[----:B------:R-:W-:Y:S01]  /*01d0*/  IMAD.MOV R34, RZ, RZ, -R3 ;  /* 0x000000ffff227224 */ /* 0x000fe200078e0a03 */
[----:B------:R-:W-:Y:S01]  /*01e0*/  CS2R R6, SRZ ;  /* 0x0000000000067805 */ /* 0x000fe2000001ff00 */
[----:B------:R-:W-:Y:S01]  /*01f0*/  IMAD.MOV.U32 R35, RZ, RZ, RZ ;  /* 0x000000ffff237224 */ /* 0x000fe200078e00ff */
[----:B0-----:R-:W-:-:S04]  /*0200*/  UIADD3 UR4, UP0, UPT, UR4, 0x30, URZ ;  /* 0x0000003004047890 */ /* 0x001fc8000ff1e0ff */
[----:B------:R-:W-:Y:S02]  /*0210*/  UIADD3.X UR5, UPT, UPT, URZ, UR5, URZ, UP0, !UPT ;  /* 0x00000005ff057290 */ /* 0x000fe400087fe4ff */
[----:B------:R-:W-:-:S04]  /*0220*/  IMAD.U32 R24, RZ, RZ, UR4 ;  /* 0x00000004ff187e24 */ /* 0x000fc8000f8e00ff */
[----:B------:R-:W-:-:S07]  /*0230*/  IMAD.U32 R25, RZ, RZ, UR5 ;  /* 0x00000005ff197e24 */ /* 0x000fce000f8e00ff */
.L_x_11:
[CC--:B------:R-:W-:Y:S01]  /*0240*/  ISETP.NE.AND P4, PT, R35.reuse, R2.reuse, PT ;  /* 0x000000022300720c */ /* 0x0c0fe20003f85270 */
[C---:B------:R-:W-:Y:S01]  /*0250*/  VIADD R18, R35.reuse, 0x1 ;  /* 0x0000000123127836 */ /* 0x040fe20000000000 */
[----:B------:R-:W-:Y:S01]  /*0260*/  BSSY.RECONVERGENT B1, `(.L_x_3) ;  /* 0x000003d000017945 */ /* 0x000fe20003800200 */
[C---:B------:R-:W-:Y:S01]  /*0270*/  VIADD R19, R35.reuse, 0x2 ;  /* 0x0000000223137836 */ /* 0x040fe20000000000 */
[----:B------:R-:W-:Y:S01]  /*0280*/  ISETP.EQ.OR P4, PT, R34, RZ, !P4 ;  /* 0x000000ff2200720c */ /* 0x000fe20006782670 */
[----:B------:R-:W-:Y:S01]  /*0290*/  VIADD R23, R35, 0x3 ;  /* 0x0000000323177836 */ /* 0x000fe20000000000 */
[-C--:B------:R-:W-:Y:S02]  /*02a0*/  ISETP.NE.AND P0, PT, R18, R2.reuse, PT ;  /* 0x000000021200720c */ /* 0x080fe40003f05270 */
[-C--:B------:R-:W-:Y:S02]  /*02b0*/  ISETP.NE.AND P1, PT, R19, R2.reuse, PT ;  /* 0x000000021300720c */ /* 0x080fe40003f25270 */
[----:B------:R-:W-:-:S02]  /*02c0*/  ISETP.NE.AND P2, PT, R23, R2, PT ;  /* 0x000000021700720c */ /* 0x000fc40003f45270 */
[-C--:B------:R-:W-:Y:S01]  /*02d0*/  ISETP.EQ.OR P0, PT, R18, R3.reuse, !P0 ;  /* 0x000000031200720c */ /* 0x080fe20004702670 */
[----:B------:R-:W-:Y:S01]  /*02e0*/  IMAD.MOV.U32 R18, RZ, RZ, R24 ;  /* 0x000000ffff127224 */ /* 0x000fe200078e0018 */
[-C--:B------:R-:W-:Y:S01]  /*02f0*/  ISETP.EQ.OR P1, PT, R19, R3.reuse, !P1 ;  /* 0x000000031300720c */ /* 0x080fe20004f22670 */
[----:B------:R-:W-:Y:S01]  /*0300*/  IMAD.MOV.U32 R19, RZ, RZ, R25 ;  /* 0x000000ffff137224 */ /* 0x000fe200078e0019 */
[----:B------:R-:W-:Y:S01]  /*0310*/  ISETP.EQ.OR P2, PT, R23, R3, !P2 ;  /* 0x000000031700720c */ /* 0x000fe20005742670 */
[----:B------:R-:W-:-:S12]  /*0320*/  @P4 BRA `(.L_x_4) ;  /* 0x0000000000c04947 */ /* 0x000fd80003800000 */
[----:B------:R-:W2:Y:S04]  /*0330*/  LDG.E.64 R28, desc[UR8][R18.64+-0x30] ;  /* 0xffffd008121c7981 */ /* 0x000ea8000c1e1b00 */
[----:B------:R-:W3:Y:S04]  /*0340*/  LDG.E.64 R22, desc[UR8][R4.64] ;  /* 0x0000000804167981 */ /* 0x000ee8000c1e1b00 */
[----:B------:R-:W4:Y:S04]  /*0350*/  LDG.E.64 R26, desc[UR8][R18.64+-0x28] ;  /* 0xffffd808121a7981 */ /* 0x000f28000c1e1b00 */
[----:B------:R-:W4:Y:S01]  /*0360*/  LDG.E.64 R32, desc[UR8][R4.64+0x10] ;  /* 0x0000100804207981 */ /* 0x000f22000c1e1b00 */
[----:B--2--5:R-:W-:-:S02]  /*0370*/  DADD R20, R12, -R28 ;  /* 0x000000000c147229 */ /* 0x024fc4000000081c */
[----:B---3--:R-:W-:Y:S01]  /*0380*/  DADD R22, R22, -R28 ;  /* 0x0000000016167229 */ /* 0x008fe2000000081c */
[----:B------:R-:W2:Y:S05]  /*0390*/  LDG.E.64 R28, desc[UR8][R4.64+0x8] ;  /* 0x00000808041c7981 */ /* 0x000eaa000c1e1b00 */
[----:B------:R-:W-:Y:S02]  /*03a0*/  DADD R24, -RZ, -R20 ;  /* 0x00000000ff187229 */ /* 0x000fe40000000914 */
[----:B------:R-:W-:Y:S02]  /*03b0*/  DSETP.GEU.AND P4, PT, R20, RZ, PT ;  /* 0x000000ff1400722a */ /* 0x000fe40003f8e000 */
[----:B----4-:R-:W-:-:S06]  /*03c0*/  DADD R30, R10, -R26 ;  /* 0x000000000a1e7229 */ /* 0x010fcc000000081a */
[----:B------:R-:W-:Y:S02]  /*03d0*/  FSEL R24, R24, R20, !P4 ;  /* 0x0000001418187208 */ /* 0x000fe40006000000 */
[----:B------:R-:W-:Y:S01]  /*03e0*/  FSEL R25, R25, R21, !P4 ;  /* 0x0000001519197208 */ /* 0x000fe20006000000 */
[----:B------:R-:W-:Y:S02]  /*03f0*/  DADD R20, -RZ, -R22 ;  /* 0x00000000ff147229 */ /* 0x000fe40000000916 */
[----:B------:R-:W-:-:S08]  /*0400*/  DSETP.GEU.AND P4, PT, R22, RZ, PT ;  /* 0x000000ff1600722a */ /* 0x000fd00003f8e000 */
[----:B------:R-:W-:Y:S02]  /*0410*/  FSEL R20, R20, R22, !P4 ;  /* 0x0000001614147208 */ /* 0x000fe40006000000 */
[----:B------:R-:W-:Y:S01]  /*0420*/  FSEL R21, R21, R23, !P4 ;  /* 0x0000001715157208 */ /* 0x000fe20006000000 */
[----:B------:R-:W-:Y:S02]  /*0430*/  DADD R22, -RZ, -R30 ;  /* 0x00000000ff167229 */ /* 0x000fe4000000091e */
[----:B------:R-:W-:-:S08]  /*0440*/  DSETP.GEU.AND P4, PT, R30, RZ, PT ;  /* 0x000000ff1e00722a */ /* 0x000fd00003f8e000 */
[----:B------:R-:W-:Y:S02]  /*0450*/  FSEL R22, R22, R30, !P4 ;  /* 0x0000001e16167208 */ /* 0x000fe40006000000 */
[----:B------:R-:W-:Y:S02]  /*0460*/  FSEL R23, R23, R31, !P4 ;  /* 0x0000001f17177208 */ /* 0x000fe40006000000 */
[----:B------:R-:W3:Y:S04]  /*0470*/  LDG.E.64 R30, desc[UR8][R18.64+-0x20] ;  /* 0xffffe008121e7981 */ /* 0x000ee8000c1e1b00 */
[----:B------:R-:W-:Y:S02]  /*0480*/  DADD R24, R24, R22 ;  /* 0x0000000018187229 */ /* 0x000fe40000000016 */
[----:B--2---:R-:W-:-:S08]  /*0490*/  DADD R26, R28, -R26 ;  /* 0x000000001c1a7229 */ /* 0x004fd0000000081a */
[----:B------:R-:W-:Y:S02]  /*04a0*/  DADD R28, -RZ, -R26 ;  /* 0x00000000ff1c7229 */ /* 0x000fe4000000091a */
[----:B------:R-:W-:-:S08]  /*04b0*/  DSETP.GEU.AND P4, PT, R26, RZ, PT ;  /* 0x000000ff1a00722a */ /* 0x000fd00003f8e000 */
[----:B------:R-:W-:Y:S02]  /*04c0*/  FSEL R26, R28, R26, !P4 ;  /* 0x0000001a1c1a7208 */ /* 0x000fe40006000000 */
[----:B------:R-:W-:Y:S01]  /*04d0*/  FSEL R27, R29, R27, !P4 ;  /* 0x0000001b1d1b7208 */ /* 0x000fe20006000000 */
[--C-:B---3--:R-:W-:Y:S02]  /*04e0*/  DADD R28, R8, -R30.reuse ;  /* 0x00000000081c7229 */ /* 0x108fe4000000081e */
[----:B------:R-:W-:-:S06]  /*04f0*/  DADD R32, R32, -R30 ;  /* 0x0000000020207229 */ /* 0x000fcc000000081e */
[----:B------:R-:W-:Y:S02]  /*0500*/  DADD R22, -RZ, -R28 ;  /* 0x00000000ff167229 */ /* 0x000fe4000000091c */
[----:B------:R-:W-:-:S08]  /*0510*/  DSETP.GEU.AND P4, PT, R28, RZ, PT ;  /* 0x000000ff1c00722a */ /* 0x000fd00003f8e000 */
[----:B------:R-:W-:Y:S02]  /*0520*/  FSEL R22, R22, R28, !P4 ;  /* 0x0000001c16167208 */ /* 0x000fe40006000000 */
[----:B------:R-:W-:Y:S01]  /*0530*/  FSEL R23, R23, R29, !P4 ;  /* 0x0000001d17177208 */ /* 0x000fe20006000000 */
[----:B------:R-:W-:Y:S02]  /*0540*/  DADD R28, -RZ, -R32 ;  /* 0x00000000ff1c7229 */ /* 0x000fe40000000920 */
[----:B------:R-:W-:Y:S02]  /*0550*/  DSETP.GEU.AND P4, PT, R32, RZ, PT ;  /* 0x000000ff2000722a */ /* 0x000fe40003f8e000 */
[----:B------:R-:W-:-:S06]  /*0560*/  DADD R20, R20, R26 ;  /* 0x0000000014147229 */ /* 0x000fcc000000001a */
[----:B------:R-:W-:Y:S02]  /*0570*/  FSEL R26, R28, R32, !P4 ;  /* 0x000000201c1a7208 */ /* 0x000fe40006000000 */
[----:B------:R-:W-:Y:S01]  /*0580*/  FSEL R27, R29, R33, !P4 ;  /* 0x000000211d1b7208 */ /* 0x000fe20006000000 */
[----:B------:R-:W-:-:S05]  /*0590*/  DADD R22, R24, R22 ;  /* 0x0000000018167229 */ /* 0x000fca0000000016 */
[----:B------:R-:W-:-:S08]  /*05a0*/  DADD R20, R20, R26 ;  /* 0x0000000014147229 */ /* 0x000fd0000000001a */
[----:B------:R-:W-:-:S06]  /*05b0*/  DSETP.GTU.AND P4, PT, R22, R20, PT ;  /* 0x000000141600722a */ /* 0x000fcc0003f8c000 */
[----:B------:R-:W-:Y:S02]  /*05c0*/  FSEL R20, R22, R20, !P4 ;  /* 0x0000001416147208 */ /* 0x000fe40006000000 */
[----:B------:R-:W-:-:S06]  /*05d0*/  FSEL R21, R23, R21, !P4 ;  /* 0x0000001517157208 */ /* 0x000fcc0006000000 */
[----:B------:R-:W-:Y:S01]  /*05e0*/  DADD R6, R6, R20 ;  /* 0x0000000006067229 */ /* 0x000fe20000000014 */
[----:B------:R-:W-:Y:S01]  /*05f0*/  ISETP.GT.U32.AND P4, PT, R2, R3, PT ;  /* 0x000000030200720c */ /* 0x000fe20003f84070 */
[----:B------:R-:W-:-:S08]  /*0600*/  IMAD.MOV.U32 R22, RZ, RZ, R2 ;  /* 0x000000ffff167224 */ /* 0x000fd000078e0002 */
[----:B------:R-:W-:Y:S02]  /*0610*/  FSEL R20, R6, RZ, P4 ;  /* 0x000000ff06147208 */ /* 0x000fe40002000000 */
[----:B------:R-:W-:-:S07]  /*0620*/  FSEL R21, R7, -1.875, P4 ;  /* 0xbff0000007157808 */ /* 0x000fce0002000000 */
.L_x_4:
[----:B------:R-:W-:Y:S05]  /*0630*/  BSYNC.RECONVERGENT B1 ;  /* 0x0000000000017941 */ /* 0x000fea0003800200 */
.L_x_3:
[----:B------:R-:W-:Y:S04]  /*0640*/  BSSY.RECONVERGENT B1, `(.L_x_5) ;  /* 0x0000032000017945 */ /* 0x000fe80003800200 */
[----:B------:R-:W-:Y:S05]  /*0650*/  @P0 BRA `(.L_x_6) ;  /* 0x0000000000c00947 */ /* 0x000fea0003800000 */
[----:B------:R-:W2:Y:S04]  /*0660*/  LDG.E.64 R22, desc[UR8][R18.64+-0x18] ;  /* 0xffffe80812167981 */ /* 0x000ea8000c1e1b00 */
[----:B------:R-:W3:Y:S04]  /*0670*/  LDG.E.64 R26, desc[UR8][R4.64] ;  /* 0x00000008041a7981 */ /* 0x000ee8000c1e1b00 */
[----:B------:R-:W4:Y:S04]  /*0680*/  LDG.E.64 R28, desc[UR8][R18.64+-0x10] ;  /* 0xfffff008121c7981 */ /* 0x000f28000c1e1b00 */
[----:B------:R-:W4:Y:S04]  /*0690*/  LDG.E.64 R30, desc[UR8][R4.64+0x8] ;  /* 0x00000808041e7981 */ /* 0x000f28000c1e1b00 */
[----:B------:R-:W4:Y:S01]  /*06a0*/  LDG.E.64 R32, desc[UR8][R18.64+-0x8] ;  /* 0xfffff80812207981 */ /* 0x000f22000c1e1b00 */
[----:B--2--5:R-:W-:-:S02]  /*06b0*/  DADD R20, R12, -R22 ;  /* 0x000000000c147229 */ /* 0x024fc40000000816 */
[----:B---3--:R-:W-:-:S06]  /*06c0*/  DADD R22, R26, -R22 ;  /* 0x000000001a167229 */ /* 0x008fcc0000000816 */
        /* <DEDUP_REMOVED lines=13> */
[----:B------:R-:W2:Y:S01]  /*07a0*/  LDG.E.64 R22, desc[UR8][R4.64+0x10] ;  /* 0x0000100804167981 */ /* 0x000ea2000c1e1b00 */
[----:B------:R-:W-:-:S08]  /*07b0*/  DADD R30, R30, -R28 ;  /* 0x000000001e1e7229 */ /* 0x000fd0000000081c */
[----:B------:R-:W-:Y:S02]  /*07c0*/  DADD R28, -RZ, -R30 ;  /* 0x00000000ff1c7229 */ /* 0x000fe4000000091e */
[----:B------:R-:W-:-:S08]  /*07d0*/  DSETP.GEU.AND P0, PT, R30, RZ, PT ;  /* 0x000000ff1e00722a */ /* 0x000fd00003f0e000 */
[----:B------:R-:W-:Y:S02]  /*07e0*/  FSEL R28, R28, R30, !P0 ;  /* 0x0000001e1c1c7208 */ /* 0x000fe40004000000 */
[----:B------:R-:W-:Y:S01]  /*07f0*/  FSEL R29, R29, R31, !P0 ;  /* 0x0000001f1d1d7208 */ /* 0x000fe20004000000 */
[----:B------:R-:W-:Y:S02]  /*0800*/  DADD R30, R8, -R32 ;  /* 0x00000000081e7229 */ /* 0x000fe40000000820 */
[----:B------:R-:W-:-:S06]  /*0810*/  DADD R26, R24, R26 ;  /* 0x00000000181a7229 */ /* 0x000fcc000000001a */
[----:B------:R-:W-:Y:S02]  /*0820*/  DADD R24, -RZ, -R30 ;  /* 0x00000000ff187229 */ /* 0x000fe4000000091e */
[----:B------:R-:W-:Y:S02]  /*0830*/  DSETP.GEU.AND P0, PT, R30, RZ, PT ;  /* 0x000000ff1e00722a */ /* 0x000fe40003f0e000 */
[----:B------:R-:W-:-:S06]  /*0840*/  DADD R20, R20, R28 ;  /* 0x0000000014147229 */ /* 0x000fcc000000001c */
[----:B------:R-:W-:Y:S02]  /*0850*/  FSEL R24, R24, R30, !P0 ;  /* 0x0000001e18187208 */ /* 0x000fe40004000000 */
[----:B------:R-:W-:-:S06]  /*0860*/  FSEL R25, R25, R31, !P0 ;  /* 0x0000001f19197208 */ /* 0x000fcc0004000000 */
[----:B------:R-:W-:Y:S02]  /*0870*/  DADD R24, R26, R24 ;  /* 0x000000001a187229 */ /* 0x000fe40000000018 */
[----:B--2---:R-:W-:-:S08]  /*0880*/  DADD R32, R22, -R32 ;  /* 0x0000000016207229 */ /* 0x004fd00000000820 */
[----:B------:R-:W-:Y:S02]  /*0890*/  DADD R22, -RZ, -R32 ;  /* 0x00000000ff167229 */ /* 0x000fe40000000920 */
[----:B------:R-:W-:-:S08]  /*08a0*/  DSETP.GEU.AND P0, PT, R32, RZ, PT ;  /* 0x000000ff2000722a */ /* 0x000fd00003f0e000 */
[----:B------:R-:W-:Y:S02]  /*08b0*/  FSEL R22, R22, R32, !P0 ;  /* 0x0000002016167208 */ /* 0x000fe40004000000 */
[----:B------:R-:W-:-:S06]  /*08c0*/  FSEL R23, R23, R33, !P0 ;  /* 0x0000002117177208 */ /* 0x000fcc0004000000 */
        /* <DEDUP_REMOVED lines=9> */
.L_x_6:
[----:B------:R-:W-:Y:S05]  /*0960*/  BSYNC.RECONVERGENT B1 ;  /* 0x0000000000017941 */ /* 0x000fea0003800200 */
.L_x_5:
        /* <DEDUP_REMOVED lines=50> */
.L_x_8:
[----:B------:R-:W-:Y:S05]  /*0c90*/  BSYNC.RECONVERGENT B1 ;  /* 0x0000000000017941 */ /* 0x000fea0003800200 */
.L_x_7:
        /* <DEDUP_REMOVED lines=28> */
[----:B------:R-:W-:-:S05]  /*0e60*/  DADD R24, R20, R24 ;  /* 0x0000000014187229 */ /* 0x000fca0000000018 */
[----:B------:R-:W-:Y:S02]  /*0e70*/  DADD R22, R22, R30 ;  /* 0x0000000016167229 */ /* 0x000fe4000000001e */
[--C-:B--2---:R-:W-:Y:S02]  /*0e80*/  DADD R32, R8, -R26.reuse ;  /* 0x0000000008207229 */ /* 0x104fe4000000081a */
[----:B------:R-:W-:-:S06]  /*0e90*/  DADD R28, R28, -R26 ;  /* 0x000000001c1c7229 */ /* 0x000fcc000000081a */
[----:B------:R-:W-:Y:S02]  /*0ea0*/  DADD R20, -RZ, -R32 ;  /* 0x00000000ff147229 */ /* 0x000fe40000000920 */
[----:B------:R-:W-:Y:S02]  /*0eb0*/  DSETP.GEU.AND P0, PT, R32, RZ, PT ;  /* 0x000000ff2000722a */ /* 0x000fe40003f0e000 */
[----:B------:R-:W-:-:S06]  /*0ec0*/  DADD R26, -RZ, -R28 ;  /* 0x00000000ff1a7229 */ /* 0x000fcc000000091c */
[----:B------:R-:W-:Y:S02]  /*0ed0*/  FSEL R20, R20, R32, !P0 ;  /* 0x0000002014147208 */ /* 0x000fe40004000000 */
[----:B------:R-:W-:Y:S01]  /*0ee0*/  FSEL R21, R21, R33, !P0 ;  /* 0x0000002115157208 */ /* 0x000fe20004000000 */
[----:B------:R-:W-:-:S06]  /*0ef0*/  DSETP.GEU.AND P0, PT, R28, RZ, PT ;  /* 0x000000ff1c00722a */ /* 0x000fcc0003f0e000 */
        /* <DEDUP_REMOVED lines=12> */
.L_x_10:
[----:B------:R-:W-:Y:S05]  /*0fc0*/  BSYNC.RECONVERGENT B1 ;  /* 0x0000000000017941 */ /* 0x000fea0003800200 */
.L_x_9:
[----:B------:R-:W-:Y:S01]  /*0fd0*/  VIADD R35, R35, 0x4 ;  /* 0x0000000423237836 */ /* 0x000fe20000000000 */
[----:B------:R-:W-:Y:S01]  /*0fe0*/  IADD3 R24, P1, PT, R18, 0x60, RZ ;  /* 0x0000006012187810 */ /* 0x000fe20007f3e0ff */
[----:B------:R-:W-:-:S03]  /*0ff0*/  VIADD R34, R34, 0x4 ;  /* 0x0000000422227836 */ /* 0x000fc60000000000 */
[----:B------:R-:W-:Y:S01]  /*1000*/  ISETP.NE.AND P0, PT, R35, R0, PT ;  /* 0x000000002300720c */ /* 0x000fe20003f05270 */
[----:B------:R-:W-:-:S12]  /*1010*/  IMAD.X R25, RZ, RZ, R19, P1 ;  /* 0x000000ffff197224 */ /* 0x000fd800008e0613 */
[----:B------:R-:W-:Y:S05]  /*1020*/  @P0 BRA `(.L_x_11) ;  /* 0xfffffff000840947 */ /* 0x000fea000383ffff */
[----:B------:R-:W-:-:S07]  /*1030*/  IMAD.MOV.U32 R18, RZ, RZ, R0 ;  /* 0x000000ffff127224 */ /* 0x000fce00078e0000 */
.L_x_2:
[----:B------:R-:W0:Y:S02]  /*1040*/  LDC R19, c[0x0][0x390] ;  /* 0x0000e400ff137b82 */ /* 0x000e240000000800 */
[----:B0-----:R-:W-:-:S13]  /*1050*/  LOP3.LUT P0, R23, R19, 0x3, RZ, 0xc0, !PT ;  /* 0x0000000313177812 */ /* 0x001fda000780c0ff */
[----:B------:R-:W-:Y:S05]  /*1060*/  @!P0 BRA `(.L_x_12) ;  /* 0x0000000800ac8947 */ /* 0x000fea0003800000 */
[----:B------:R-:W-:-:S13]  /*1070*/  ISETP.NE.AND P0, PT, R23, 0x1, PT ;  /* 0x000000011700780c */ /* 0x000fda0003f05270 */
[----:B------:R-:W-:Y:S05]  /*1080*/  @!P0 BRA `(.L_x_13) ;  /* 0x0000000400c08947 */ /* 0x000fea0003800000 */
[CC--:B------:R-:W-:Y:S01]  /*1090*/  ISETP.NE.AND P1, PT, R18.reuse, R2.reuse, PT ;  /* 0x000000021200720c */ /* 0x0c0fe20003f25270 */
[C---:B------:R-:W-:Y:S01]  /*10a0*/  VIADD R23, R18.reuse, 0x1 ;  /* 0x0000000112177836 */ /* 0x040fe20000000000 */
[----:B------:R-:W-:Y:S02]  /*10b0*/  BSSY.RECONVERGENT B1, `(.L_x_14) ;  /* 0x0000037000017945 */ /* 0x000fe40003800200 */
[----:B------:R-:W-:Y:S02]  /*10c0*/  ISETP.EQ.OR P1, PT, R18, R3, !P1 ;  /* 0x000000031200720c */ /* 0x000fe40004f22670 */
[----:B------:R-:W-:-:S04]  /*10d0*/  ISETP.NE.AND P0, PT, R23, R2, PT ;  /* 0x000000021700720c */ /* 0x000fc80003f05270 */
[----:B------:R-:W-:-:S07]  /*10e0*/  ISETP.EQ.OR P0, PT, R23, R3, !P0 ;  /* 0x000000031700720c */ /* 0x000fce0004702670 */
[----:B------:R-:W-:Y:S06]  /*10f0*/  @P1 BRA `(.L_x_15) ;  /* 0x0000000000c81947 */ /* 0x000fec0003800000 */
[----:B------:R-:W0:Y:S01]  /*1100*/  LDC.64 R34, c[0x0][0x380] ;  /* 0x0000e000ff227b82 */ /* 0x000e220000000a00 */
[----:B------:R-:W2:Y:S04]  /*1110*/  LDG.E.64 R22, desc[UR8][R4.64] ;  /* 0x0000000804167981 */ /* 0x000ea8000c1e1b00 */
[----:B------:R-:W3:Y:S01]  /*1120*/  LDG.E.64 R28, desc[UR8][R4.64+0x8] ;  /* 0x00000808041c7981 */ /* 0x000ee2000c1e1b00 */
[----:B0-----:R-:W-:-:S05]  /*1130*/  IMAD.WIDE.U32 R34, R18, 0x18, R34 ;  /* 0x0000001812227825 */ /* 0x001fca00078e0022 */
[----:B------:R-:W4:Y:S04]  /*1140*/  LDG.E.64 R30, desc[UR8][R34.64] ;  /* 0x00000008221e7981 */ /* 0x000f28000c1e1b00 */
[----:B------:R-:W3:Y:S04]  /*1150*/  LDG.E.64 R26, desc[UR8][R34.64+0x8] ;  /* 0x00000808221a7981 */ /* 0x000ee8000c1e1b00 */
[----:B------:R-:W3:Y:S01]  /*1160*/  LDG.E.64 R32, desc[UR8][R34.64+0x10] ;  /* 0x0000100822207981 */ /* 0x000ee2000c1e1b00 */
[--C-:B----45:R-:W-:Y:S02]  /*1170*/  DADD R20, R12, -R30.reuse ;  /* 0x000000000c147229 */ /* 0x130fe4000000081e */
[----:B--2---:R-:W-:-:S06]  /*1180*/  DADD R30, R22, -R30 ;  /* 0x00000000161e7229 */ /* 0x004fcc000000081e */
[----:B------:R-:W-:Y:S02]  /*1190*/  DADD R22, -RZ, -R20 ;  /* 0x00000000ff167229 */ /* 0x000fe40000000914 */
[----:B------:R-:W-:Y:S02]  /*11a0*/  DSETP.GEU.AND P1, PT, R20, RZ, PT ;  /* 0x000000ff1400722a */ /* 0x000fe40003f2e000 */
[----:B---3--:R-:W-:-:S06]  /*11b0*/  DADD R24, R10, -R26 ;  /* 0x000000000a187229 */ /* 0x008fcc000000081a */
[----:B------:R-:W-:Y:S02]  /*11c0*/  FSEL R20, R22, R20, !P1 ;  /* 0x0000001416147208 */ /* 0x000fe40004800000 */
[----:B------:R-:W-:Y:S01]  /*11d0*/  FSEL R21, R23, R21, !P1 ;  /* 0x0000001517157208 */ /* 0x000fe20004800000 */
[----:B------:R-:W-:Y:S02]  /*11e0*/  DADD R22, -RZ, -R30 ;  /* 0x00000000ff167229 */ /* 0x000fe4000000091e */
[----:B------:R-:W-:Y:S02]  /*11f0*/  DSETP.GEU.AND P1, PT, R30, RZ, PT ;  /* 0x000000ff1e00722a */ /* 0x000fe40003f2e000 */
[----:B------:R-:W-:Y:S02]  /*1200*/  DADD R28, R28, -R26 ;  /* 0x000000001c1c7229 */ /* 0x000fe4000000081a */
[----:B------:R-:W-:-:S04]  /*1210*/  DADD R26, -RZ, -R24 ;  /* 0x00000000ff1a7229 */ /* 0x000fc80000000918 */
[----:B------:R-:W-:Y:S02]  /*1220*/  FSEL R22, R22, R30, !P1 ;  /* 0x0000001e16167208 */ /* 0x000fe40004800000 */
[----:B------:R-:W-:Y:S01]  /*1230*/  FSEL R23, R23, R31, !P1 ;  /* 0x0000001f17177208 */ /* 0x000fe20004800000 */
[----:B------:R-:W-:Y:S02]  /*1240*/  DSETP.GEU.AND P1, PT, R24, RZ, PT ;  /* 0x000000ff1800722a */ /* 0x000fe40003f2e000 */
[----:B------:R-:W-:-:S04]  /*1250*/  DADD R30, R8, -R32 ;  /* 0x00000000081e7229 */ /* 0x000fc80000000820 */
        /* <DEDUP_REMOVED lines=11> */
[----:B------:R-:W-:Y:S02]  /*1310*/  DADD R20, R20, R24 ;  /* 0x0000000014147229 */ /* 0x000fe40000000018 */
[----:B------:R-:W-:-:S06]  /*1320*/  DADD R22, R22, R26 ;  /* 0x0000000016167229 */ /* 0x000fcc000000001a */
        /* <DEDUP_REMOVED lines=15> */
.L_x_15:
[----:B------:R-:W-:Y:S05]  /*1420*/  BSYNC.RECONVERGENT B1 ;  /* 0x0000000000017941 */ /* 0x000fea0003800200 */
.L_x_14:
[----:B------:R-:W-:Y:S04]  /*1430*/  BSSY.RECONVERGENT B1, `(.L_x_16) ;  /* 0x0000034000017945 */ /* 0x000fe80003800200 */
[----:B------:R-:W-:Y:S05]  /*1440*/  @P0 BRA `(.L_x_17) ;  /* 0x0000000000c80947 */ /* 0x000fea0003800000 */
        /* <DEDUP_REMOVED lines=10> */
[----:B------:R-:W-:-:S08]  /*14f0*/  DSETP.GEU.AND P0, PT, R20, RZ, PT ;  /* 0x000000ff1400722a */ /* 0x000fd00003f0e000 */
[----:B------:R-:W-:Y:S02]  /*1500*/  FSEL R26, R24, R20, !P0 ;  /* 0x00000014181a7208 */ /* 0x000fe40004000000 */
[----:B------:R-:W-:Y:S01]  /*1510*/  FSEL R27, R25, R21, !P0 ;  /* 0x00000015191b7208 */ /* 0x000fe20004000000 */
[----:B---3--:R-:W-:Y:S02]  /*1520*/  DADD R20, R10, -R22 ;  /* 0x000000000a147229 */ /* 0x008fe40000000816 */
        /* <DEDUP_REMOVED lines=36> */
.L_x_17:
[----:B------:R-:W-:Y:S05]  /*1770*/  BSYNC.RECONVERGENT B1 ;  /* 0x0000000000017941 */ /* 0x000fea0003800200 */
.L_x_16:
[----:B------:R-:W-:-:S07]  /*1780*/  VIADD R18, R18, 0x2 ;  /* 0x0000000212127836 */ /* 0x000fce0000000000 */
.L_x_13:
[C---:B------:R-:W-:Y:S01]  /*1790*/  ISETP.NE.AND P0, PT, R18.reuse, R2, PT ;  /* 0x000000021200720c */ /* 0x040fe20003f05270 */
[----:B------:R-:W-:Y:S01]  /*17a0*/  BSSY.RECONVERGENT B1, `(.L_x_12) ;  /* 0x0000037000017945 */ /* 0x000fe20003800200 */
[----:B------:R-:W-:Y:S02]  /*17b0*/  LOP3.LUT R23, R19, 0x1, RZ, 0xc0, !PT ;  /* 0x0000000113177812 */ /* 0x000fe400078ec0ff */
[----:B------:R-:W-:-:S04]  /*17c0*/  ISETP.EQ.OR P0, PT, R18, R3, !P0 ;  /* 0x000000031200720c */ /* 0x000fc80004702670 */
[----:B------:R-:W-:-:S13]  /*17d0*/  ISETP.NE.U32.OR P0, PT, R23, 0x1, P0 ;  /* 0x000000011700780c */ /* 0x000fda0000705470 */
[----:B------:R-:W-:Y:S05]  /*17e0*/  @P0 BRA `(.L_x_18) ;  /* 0x0000000000c80947 */ /* 0x000fea0003800000 */
[----:B------:R-:W0:Y:S01]  /*17f0*/  LDC.64 R36, c[0x0][0x380] ;  /* 0x0000e000ff247b82 */ /* 0x000e220000000a00 */
[----:B------:R-:W2:Y:S04]  /*1800*/  LDG.E.64 R28, desc[UR8][R4.64+0x8] ;  /* 0x00000808041c7981 */ /* 0x000ea8000c1e1b00 */
[----:B------:R-:W3:Y:S04]  /*1810*/  LDG.E.64 R26, desc[UR8][R4.64] ;  /* 0x00000008041a7981 */ /* 0x000ee8000c1e1b00 */
[----:B------:R1:W4:Y:S01]  /*1820*/  LDG.E.64 R30, desc[UR8][R4.64+0x10] ;  /* 0x00001008041e7981 */ /* 0x000322000c1e1b00 */
[----:B0-----:R-:W-:-:S05]  /*1830*/  IMAD.WIDE.U32 R36, R18, 0x18, R36 ;  /* 0x0000001812247825 */ /* 0x001fca00078e0024 */
[----:B------:R-:W2:Y:S04]  /*1840*/  LDG.E.64 R20, desc[UR8][R36.64] ;  /* 0x0000000824147981 */ /* 0x000ea8000c1e1b00 */
[----:B------:R-:W3:Y:S04]  /*1850*/  LDG.E.64 R24, desc[UR8][R36.64+0x8] ;  /* 0x0000080824187981 */ /* 0x000ee8000c1e1b00 */
[----:B------:R-:W4:Y:S01]  /*1860*/  LDG.E.64 R22, desc[UR8][R36.64+0x10] ;  /* 0x0000100824167981 */ /* 0x000f22000c1e1b00 */
[----:B--2--5:R-:W-:Y:S02]  /*1870*/  DADD R32, R12, -R20 ;  /* 0x000000000c207229 */ /* 0x024fe40000000814 */
[----:B---3--:R-:W-:-:S06]  /*1880*/  DADD R28, R28, -R24 ;  /* 0x000000001c1c7229 */ /* 0x008fcc0000000818 */
[----:B------:R-:W-:Y:S02]  /*1890*/  DADD R34, -RZ, -R32 ;  /* 0x00000000ff227229 */ /* 0x000fe40000000920 */
[----:B------:R-:W-:Y:S02]  /*18a0*/  DSETP.GEU.AND P0, PT, R32, RZ, PT ;  /* 0x000000ff2000722a */ /* 0x000fe40003f0e000 */
[----:B------:R-:W-:Y:S02]  /*18b0*/  DADD R24, R10, -R24 ;  /* 0x000000000a187229 */ /* 0x000fe40000000818 */
[----:B------:R-:W-:-:S04]  /*18c0*/  DADD R26, R26, -R20 ;  /* 0x000000001a1a7229 */ /* 0x000fc80000000814 */
[----:B------:R-:W-:Y:S02]  /*18d0*/  FSEL R20, R34, R32, !P0 ;  /* 0x0000002022147208 */ /* 0x000fe40004000000 */
[----:B------:R-:W-:Y:S01]  /*18e0*/  FSEL R21, R35, R33, !P0 ;  /* 0x0000002123157208 */ /* 0x000fe20004000000 */
[----:B------:R-:W-:Y:S02]  /*18f0*/  DADD R32, -RZ, -R28 ;  /* 0x00000000ff207229 */ /* 0x000fe4000000091c */
[----:B------:R-:W-:Y:S02]  /*1900*/  DADD R34, -RZ, -R24 ;  /* 0x00000000ff227229 */ /* 0x000fe40000000918 */
[----:B------:R-:W-:Y:S02]  /*1910*/  DSETP.GEU.AND P1, PT, R28, RZ, PT ;  /* 0x000000ff1c00722a */ /* 0x000fe40003f2e000 */
[----:B------:R-:W-:-:S04]  /*1920*/  DSETP.GEU.AND P0, PT, R24, RZ, PT ;  /* 0x000000ff1800722a */ /* 0x000fc80003f0e000 */
[----:B------:R-:W-:Y:S02]  /*1930*/  FSEL R28, R32, R28, !P1 ;  /* 0x0000001c201c7208 */ /* 0x000fe40004800000 */
[----:B------:R-:W-:Y:S01]  /*1940*/  FSEL R29, R33, R29, !P1 ;  /* 0x0000001d211d7208 */ /* 0x000fe20004800000 */
[----:B------:R-:W-:Y:S01]  /*1950*/  DADD R32, -RZ, -R26 ;  /* 0x00000000ff207229 */ /* 0x000fe2000000091a */
[----:B-1----:R-:W-:Y:S01]  /*1960*/  FSEL R4, R34, R24, !P0 ;  /* 0x0000001822047208 */ /* 0x002fe20004000000 */
[--C-:B----4-:R-:W-:Y:S01]  /*1970*/  DADD R30, R30, -R22.reuse ;  /* 0x000000001e1e7229 */ /* 0x110fe20000000816 */
[----:B------:R-:W-:Y:S01]  /*1980*/  FSEL R5, R35, R25, !P0 ;  /* 0x0000001923057208 */ /* 0x000fe20004000000 */
[----:B------:R-:W-:Y:S02]  /*1990*/  DADD R24, R8, -R22 ;  /* 0x0000000008187229 */ /* 0x000fe40000000816 */
[----:B------:R-:W-:-:S04]  /*19a0*/  DSETP.GEU.AND P0, PT, R26, RZ, PT ;  /* 0x000000ff1a00722a */ /* 0x000fc80003f0e000 */
[----:B------:R-:W-:Y:S02]  /*19b0*/  DADD R22, -RZ, -R30 ;  /* 0x00000000ff167229 */ /* 0x000fe4000000091e */
[----:B------:R-:W-:Y:S02]  /*19c0*/  FSEL R26, R32, R26, !P0 ;  /* 0x0000001a201a7208 */ /* 0x000fe40004000000 */
[----:B------:R-:W-:Y:S01]  /*19d0*/  FSEL R27, R33, R27, !P0 ;  /* 0x0000001b211b7208 */ /* 0x000fe20004000000 */
[----:B------:R-:W-:Y:S02]  /*19e0*/  DADD R32, -RZ, -R24 ;  /* 0x00000000ff207229 */ /* 0x000fe40000000918 */
[----:B------:R-:W-:Y:S02]  /*19f0*/  DSETP.GEU.AND P0, PT, R24, RZ, PT ;  /* 0x000000ff1800722a */ /* 0x000fe40003f0e000 */
[----:B------:R-:W-:Y:S02]  /*1a00*/  DSETP.GEU.AND P1, PT, R30, RZ, PT ;  /* 0x000000ff1e00722a */ /* 0x000fe40003f2e000 */
[----:B------:R-:W-:-:S02]  /*1a10*/  DADD R4, R20, R4 ;  /* 0x0000000014047229 */ /* 0x000fc40000000004 */
[----:B------:R-:W-:Y:S02]  /*1a20*/  DADD R26, R26, R28 ;  /* 0x000000001a1a7229 */ /* 0x000fe4000000001c */
[----:B------:R-:W-:Y:S02]  /*1a30*/  FSEL R20, R32, R24, !P0 ;  /* 0x0000001820147208 */ /* 0x000fe40004000000 */
[----:B------:R-:W-:Y:S02]  /*1a40*/  FSEL R21, R33, R25, !P0 ;  /* 0x0000001921157208 */ /* 0x000fe40004000000 */
[----:B------:R-:W-:Y:S02]  /*1a50*/  FSEL R22, R22, R30, !P1 ;  /* 0x0000001e16167208 */ /* 0x000fe40004800000 */
[----:B------:R-:W-:Y:S02]  /*1a60*/  FSEL R23, R23, R31, !P1 ;  /* 0x0000001f17177208 */ /* 0x000fe40004800000 */
[----:B------:R-:W-:-:S04]  /*1a70*/  DADD R4, R4, R20 ;  /* 0x0000000004047229 */ /* 0x000fc80000000014 */
        /* <DEDUP_REMOVED lines=9> */
.L_x_18:
[----:B------:R-:W-:Y:S05]  /*1b10*/  BSYNC.RECONVERGENT B1 ;  /* 0x0000000000017941 */ /* 0x000fea0003800200 */
.L_x_12:
[----:B------:R-:W-:Y:S01]  /*1b20*/  DSETP.NEU.AND P1, PT, R16, -1, PT ;  /* 0xbff000001000742a */ /* 0x000fe20003f2d000 */
[----:B------:R-:W-:Y:S01]  /*1b30*/  BSSY.RECONVERGENT B1, `(.L_x_19) ;  /* 0x000000b000017945 */ /* 0x000fe20003800200 */
[----:B------:R-:W-:-:S12]  /*1b40*/  PLOP3.LUT P0, PT, PT, PT, PT, 0x80, 0x8 ;  /* 0x000000000008781c */ /* 0x000fd80003f0f070 */
[----:B------:R-:W-:Y:S05]  /*1b50*/  @!P1 BRA `(.L_x_20) ;  /* 0x0000000000209947 */ /* 0x000fea0003800000 */
[----:B------:R-:W-:-:S06]  /*1b60*/  DSETP.GT.AND P0, PT, R20, R16, PT ;  /* 0x000000101400722a */ /* 0x000fcc0003f04000 */
[----:B------:R-:W-:Y:S01]  /*1b70*/  DSETP.EQ.OR P1, PT, R20, -1, P0 ;  /* 0xbff000001400742a */ /* 0x000fe20000722400 */
[----:B------:R-:W-:-:S13]  /*1b80*/  PLOP3.LUT P0, PT, PT, PT, PT, 0x8, 0x80 ;  /* 0x000000000080781c */ /* 0x000fda0003f0e170 */
[----:B------:R-:W-:Y:S05]  /*1b90*/  @P1 BRA `(.L_x_20) ;  /* 0x0000000000101947 */ /* 0x000fea0003800000 */
[----:B------:R-:W-:Y:S01]  /*1ba0*/  DSETP.NEU.AND P1, PT, R20, R16, PT ;  /* 0x000000101400722a */ /* 0x000fe20003f2d000 */
[----:B------:R-:W-:-:S13]  /*1bb0*/  PLOP3.LUT P0, PT, PT, PT, PT, 0x80, 0x8 ;  /* 0x000000000008781c */ /* 0x000fda0003f0f070 */
[----:B------:R-:W-:-:S04]  /*1bc0*/  @!P1 ISETP.GT.AND P2, PT, R22, R15, PT ;  /* 0x0000000f1600920c */ /* 0x000fc80003f44270 */
[----:B------:R-:W-:-:S13]  /*1bd0*/  @!P1 ISETP.LE.AND P0, PT, R3, R14, !P2 ;  /* 0x0000000e0300920c */ /* 0x000fda0005703270 */
.L_x_20:
[----:B------:R-:W-:Y:S05]  /*1be0*/  BSYNC.RECONVERGENT B1 ;  /* 0x0000000000017941 */ /* 0x000fea0003800200 */
.L_x_19:
[----:B------:R-:W-:Y:S01]  /*1bf0*/  VIADD R2, R2, 0x400 ;  /* 0x0000040002027836 */ /* 0x000fe20000000000 */
[----:B------:R-:W-:Y:S02]  /*1c00*/  FSEL R16, R20, R16, P0 ;  /* 0x0000001014107208 */ /* 0x000fe40000000000 */
[----:B------:R-:W-:Y:S02]  /*1c10*/  FSEL R17, R21, R17, P0 ;  /* 0x0000001115117208 */ /* 0x000fe40000000000 */
[----:B------:R-:W-:Y:S02]  /*1c20*/  ISETP.GE.AND P1, PT, R2, R19, PT ;  /* 0x000000130200720c */ /* 0x000fe40003f26270 */
[----:B------:R-:W-:Y:S02]  /*1c30*/  SEL R14, R3, R14, P0 ;  /* 0x0000000e030e7207 */ /* 0x000fe40000000000 */
[----:B------:R-:W-:-:S09]  /*1c40*/  SEL R15, R22, R15, P0 ;  /* 0x0000000f160f7207 */ /* 0x000fd20000000000 */
[----:B------:R-:W-:Y:S05]  /*1c50*/  @!P1 BRA `(.L_x_21) ;  /* 0xffffffe400449947 */ /* 0x000fea000383ffff */
.L_x_1:
[----:B------:R-:W-:Y:S05]  /*1c60*/  BSYNC.RECONVERGENT B0 ;  /* 0x0000000000007941 */ /* 0x000fea0003800200 */
.L_x_0:
[----:B------:R-:W0:Y:S01]  /*1c70*/  S2R R5, SR_TID.X ;  /* 0x0000000000057919 */ /* 0x000e220000002100 */
[----:B------:R-:W1:Y:S01]  /*1c80*/  S2UR UR6, SR_CgaCtaId ;  /* 0x00000000000679c3 */ /* 0x000e620000008800 */
[----:B------:R-:W-:Y:S01]  /*1c90*/  UMOV UR4, 0x400 ;  /* 0x0000040000047882 */ /* 0x000fe20000000000 */
[----:B------:R-:W-:Y:S01]  /*1ca0*/  BSSY.RECONVERGENT B0, `(.L_x_22) ;  /* 0x0000023000007945 */ /* 0x000fe20003800200 */
[----:B------:R-:W-:Y:S02]  /*1cb0*/  UIADD3 UR5, UPT, UPT, UR4, 0x4000, URZ ;  /* 0x0000400004057890 */ /* 0x000fe4000fffe0ff */
[----:B-1----:R-:W-:Y:S02]  /*1cc0*/  ULEA UR4, UR6, UR4, 0x18 ;  /* 0x0000000406047291 */ /* 0x002fe4000f8ec0ff */
[----:B------:R-:W-:Y:S01]  /*1cd0*/  ULEA UR5, UR6, UR5, 0x18 ;  /* 0x0000000506057291 */ /* 0x000fe2000f8ec0ff */
[----:B0-----:R-:W-:-:S03]  /*1ce0*/  ISETP.GT.U32.AND P0, PT, R5, 0x1ff, PT ;  /* 0x000001ff0500780c */ /* 0x001fc60003f04070 */
[C---:B------:R-:W-:Y:S02]  /*1cf0*/  LEA R7, R5.reuse, UR4, 0x4 ;  /* 0x0000000405077c11 */ /* 0x040fe4000f8e20ff */
[----:B------:R-:W-:-:S03]  /*1d00*/  LEA R0, R5, UR5, 0x2 ;  /* 0x0000000505007c11 */ /* 0x000fc6000f8e10ff */
[----:B------:R0:W-:Y:S04]  /*1d10*/  STS.64 [R7], R14 ;  /* 0x0000000e07007388 */ /* 0x0001e80000000a00 */
[----:B------:R0:W-:Y:S04]  /*1d20*/  STS.64 [R7+0x8], R16 ;  /* 0x0000081007007388 */ /* 0x0001e80000000a00 */
[----:B------:R0:W-:Y:S01]  /*1d30*/  STS [R0], R5 ;  /* 0x0000000500007388 */ /* 0x0001e20000000800 */
[----:B------:R-:W-:Y:S06]  /*1d40*/  BAR.SYNC.DEFER_BLOCKING 0x0 ;  /* 0x0000000000007b1d */ /* 0x000fec0000010000 */
[----:B------:R-:W-:Y:S05]  /*1d50*/  @P0 BRA `(.L_x_23) ;  /* 0x00000000005c0947 */ /* 0x000fea0003800000 */
[----:B------:R-:W1:Y:S01]  /*1d60*/  LDS R2, [R0] ;  /* 0x0000000000027984 */ /* 0x000e620000000800 */
[----:B------:R-:W-:Y:S03]  /*1d70*/  BSSY.RECONVERGENT B1, `(.L_x_24) ;  /* 0x0000014000017945 */ /* 0x000fe60003800200 */
[----:B-----5:R-:W-:Y:S01]  /*1d80*/  LDS R10, [R0+0x800] ;  /* 0x00080000000a7984 */ /* 0x020fe20000000800 */
[----:B-1----:R-:W-:-:S05]  /*1d90*/  LEA R4, R2, UR4, 0x4 ;  /* 0x0000000402047c11 */ /* 0x002fca000f8e20ff */
[----:B0-----:R-:W0:Y:S02]  /*1da0*/  LDS.64 R6, [R4+0x8] ;  /* 0x0000080004067984 */ /* 0x001e240000000a00 */
[----:B0-----:R-:W-:-:S14]  /*1db0*/  DSETP.NEU.AND P0, PT, R6, -1, PT ;  /* 0xbff000000600742a */ /* 0x001fdc0003f0d000 */
[----:B------:R-:W-:Y:S05]  /*1dc0*/  @!P0 BRA `(.L_x_25) ;  /* 0x0000000000348947 */ /* 0x000fea0003800000 */
[----:B------:R-:W-:-:S05]  /*1dd0*/  LEA R11, R10, UR4, 0x4 ;  /* 0x000000040a0b7c11 */ /* 0x000fca000f8e20ff */
[----:B------:R-:W0:Y:S02]  /*1de0*/  LDS.64 R8, [R11+0x8] ;  /* 0x000008000b087984 */ /* 0x000e240000000a00 */
[----:B0-----:R-:W-:-:S06]  /*1df0*/  DSETP.GT.AND P0, PT, R8, R6, PT ;  /* 0x000000060800722a */ /* 0x001fcc0003f04000 */
[----:B------:R-:W-:-:S14]  /*1e00*/  DSETP.EQ.OR P0, PT, R8, -1, P0 ;  /* 0xbff000000800742a */ /* 0x000fdc0000702400 */
[----:B------:R-:W-:Y:S05]  /*1e10*/  @P0 BRA `(.L_x_26) ;  /* 0x0000000000240947 */ /* 0x000fea0003800000 */
[----:B------:R-:W-:-:S14]  /*1e20*/  DSETP.NEU.AND P0, PT, R8, R6, PT ;  /* 0x000000060800722a */ /* 0x000fdc0003f0d000 */
[----:B------:R-:W-:Y:S05]  /*1e30*/  @P0 BRA `(.L_x_25) ;  /* 0x0000000000180947 */ /* 0x000fea0003800000 */
[----:B------:R-:W-:Y:S04]  /*1e40*/  LDS.64 R6, [R11] ;  /* 0x000000000b067984 */ /* 0x000fe80000000a00 */
[----:B------:R-:W0:Y:S02]  /*1e50*/  LDS.64 R8, [R4] ;  /* 0x0000000004087984 */ /* 0x000e240000000a00 */
[----:B0-----:R-:W-:-:S13]  /*1e60*/  ISETP.GT.AND P0, PT, R6, R8, PT ;  /* 0x000000080600720c */ /* 0x001fda0003f04270 */
[----:B------:R-:W-:Y:S05]  /*1e70*/  @P0 BRA `(.L_x_26) ;  /* 0x00000000000c0947 */ /* 0x000fea0003800000 */
[----:B------:R-:W-:-:S13]  /*1e80*/  ISETP.GT.AND P0, PT, R7, R9, PT ;  /* 0x000000090700720c */ /* 0x000fda0003f04270 */
[----:B------:R-:W-:Y:S05]  /*1e90*/  @P0 BRA `(.L_x_26) ;  /* 0x0000000000040947 */ /* 0x000fea0003800000 */
.L_x_25:
[----:B------:R-:W-:-:S07]  /*1ea0*/  IMAD.MOV.U32 R2, RZ, RZ, R10 ;  /* 0x000000ffff027224 */ /* 0x000fce00078e000a */
.L_x_26:
[----:B------:R-:W-:Y:S05]  /*1eb0*/  BSYNC.RECONVERGENT B1 ;  /* 0x0000000000017941 */ /* 0x000fea0003800200 */
.L_x_24:
[----:B------:R1:W-:Y:S02]  /*1ec0*/  STS [R0], R2 ;  /* 0x0000000200007388 */ /* 0x0003e40000000800 */
.L_x_23:
[----:B------:R-:W-:Y:S05]  /*1ed0*/  BSYNC.RECONVERGENT B0 ;  /* 0x0000000000007941 */ /* 0x000fea0003800200 */
.L_x_22:
[----:B------:R-:W-:Y:S01]  /*1ee0*/  BAR.SYNC.DEFER_BLOCKING 0x0 ;  /* 0x0000000000007b1d */ /* 0x000fe20000010000 */
[----:B------:R-:W-:-:S05]  /*1ef0*/  ISETP.GT.U32.AND P0, PT, R5, 0xff, PT ;  /* 0x000000ff0500780c */ /* 0x000fca0003f04070 */
[----:B------:R-:W-:Y:S08]  /*1f00*/  BSSY.RECONVERGENT B0, `(.L_x_27) ;  /* 0x0000019000007945 */ /* 0x000ff00003800200 */
[----:B------:R-:W-:Y:S05]  /*1f10*/  @P0 BRA `(.L_x_28) ;  /* 0x00000000005c0947 */ /* 0x000fea0003800000 */
[----:B-1----:R-:W1:Y:S01]  /*1f20*/  LDS R2, [R0] ;  /* 0x0000000000027984 */ /* 0x002e620000000800 */
        /* <DEDUP_REMOVED lines=19> */
.L_x_30:
[----:B------:R-:W-:-:S07]  /*2060*/  IMAD.MOV.U32 R2, RZ, RZ, R10 ;  /* 0x000000ffff027224 */ /* 0x000fce00078e000a */
.L_x_31:
[----:B------:R-:W-:Y:S05]  /*2070*/  BSYNC.RECONVERGENT B1 ;  /* 0x0000000000017941 */ /* 0x000fea0003800200 */
.L_x_29:
[----:B------:R2:W-:Y:S02]  /*2080*/  STS [R0], R2 ;  /* 0x0000000200007388 */ /* 0x0005e40000000800 */
.L_x_28:
[----:B------:R-:W-:Y:S05]  /*2090*/  BSYNC.RECONVERGENT B0 ;  /* 0x0000000000007941 */ /* 0x000fea0003800200 */
.L_x_27:
[----:B------:R-:W-:Y:S01]  /*20a0*/  BAR.SYNC.DEFER_BLOCKING 0x0 ;  /* 0x0000000000007b1d */ /* 0x000fe20000010000 */
[----:B------:R-:W-:-:S05]  /*20b0*/  ISETP.GT.U32.AND P0, PT, R5, 0x7f, PT ;  /* 0x0000007f0500780c */ /* 0x000fca0003f04070 */
[----:B------:R-:W-:Y:S08]  /*20c0*/  BSSY.RECONVERGENT B0, `(.L_x_32) ;  /* 0x0000019000007945 */ /* 0x000ff00003800200 */
[----:B------:R-:W-:Y:S05]  /*20d0*/  @P0 BRA `(.L_x_33) ;  /* 0x00000000005c0947 */ /* 0x000fea0003800000 */
[----:B-12---:R-:W1:Y:S01]  /*20e0*/  LDS R2, [R0] ;  /* 0x0000000000027984 */ /* 0x006e620000000800 */
        /* <DEDUP_REMOVED lines=19> */
.L_x_35:
[----:B------:R-:W-:-:S07]  /*2220*/  IMAD.MOV.U32 R2, RZ, RZ, R10 ;  /* 0x000000ffff027224 */ /* 0x000fce00078e000a */
.L_x_36:
[----:B------:R-:W-:Y:S05]  /*2230*/  BSYNC.RECONVERGENT B1 ;  /* 0x0000000000017941 */ /* 0x000fea0003800200 */
.L_x_34:
[----:B------:R3:W-:Y:S02]  /*2240*/  STS [R0], R2 ;  /* 0x0000000200007388 */ /* 0x0007e40000000800 */
.L_x_33:
[----:B------:R-:W-:Y:S05]  /*2250*/  BSYNC.RECONVERGENT B0 ;  /* 0x0000000000007941 */ /* 0x000fea0003800200 */
.L_x_32:
[----:B------:R-:W-:Y:S01]  /*2260*/  BAR.SYNC.DEFER_BLOCKING 0x0 ;  /* 0x0000000000007b1d */ /* 0x000fe20000010000 */
[----:B------:R-:W-:-:S05]  /*2270*/  ISETP.GT.U32.AND P0, PT, R5, 0x3f, PT ;  /* 0x0000003f0500780c */ /* 0x000fca0003f04070 */
[----:B------:R-:W-:Y:S08]  /*2280*/  BSSY.RECONVERGENT B0, `(.L_x_37) ;  /* 0x0000019000007945 */ /* 0x000ff00003800200 */
[----:B------:R-:W-:Y:S05]  /*2290*/  @P0 BRA `(.L_x_38) ;  /* 0x00000000005c0947 */ /* 0x000fea0003800000 */
[----:B-123--:R-:W1:Y:S01]  /*22a0*/  LDS R2, [R0] ;  /* 0x0000000000027984 */ /* 0x00ee620000000800 */
        /* <DEDUP_REMOVED lines=19> */
.L_x_40:
[----:B------:R-:W-:-:S07]  /*23e0*/  IMAD.MOV.U32 R2, RZ, RZ, R10 ;  /* 0x000000ffff027224 */ /* 0x000fce00078e000a */
.L_x_41:
[----:B------:R-:W-:Y:S05]  /*23f0*/  BSYNC.RECONVERGENT B1 ;  /* 0x0000000000017941 */ /* 0x000fea0003800200 */
.L_x_39:
[----:B------:R4:W-:Y:S02]  /*2400*/  STS [R0], R2 ;  /* 0x0000000200007388 */ /* 0x0009e40000000800 */
.L_x_38:
[----:B------:R-:W-:Y:S05]  /*2410*/  BSYNC.RECONVERGENT B0 ;  /* 0x0000000000007941 */ /* 0x000fea0003800200 */
.L_x_37:
[----:B------:R-:W-:Y:S01]  /*2420*/  BAR.SYNC.DEFER_BLOCKING 0x0 ;  /* 0x0000000000007b1d */ /* 0x000fe20000010000 */
[----:B------:R-:W-:-:S05]  /*2430*/  ISETP.GT.U32.AND P0, PT, R5, 0x1f, PT ;  /* 0x0000001f0500780c */ /* 0x000fca0003f04070 */
[----:B------:R-:W-:Y:S08]  /*2440*/  BSSY.RECONVERGENT B0, `(.L_x_42) ;  /* 0x0000019000007945 */ /* 0x000ff00003800200 */
[----:B------:R-:W-:Y:S05]  /*2450*/  @P0 BRA `(.L_x_43) ;  /* 0x00000000005c0947 */ /* 0x000fea0003800000 */
[----:B-1234-:R-:W1:Y:S01]  /*2460*/  LDS R2, [R0] ;  /* 0x0000000000027984 */ /* 0x01ee620000000800 */
        /* <DEDUP_REMOVED lines=19> */
.L_x_45:
[----:B------:R-:W-:-:S07]  /*25a0*/  IMAD.MOV.U32 R2, RZ, RZ, R10 ;  /* 0x000000ffff027224 */ /* 0x000fce00078e000a */
.L_x_46:
[----:B------:R-:W-:Y:S05]  /*25b0*/  BSYNC.RECONVERGENT B1 ;  /* 0x0000000000017941 */ /* 0x000fea0003800200 */
.L_x_44:
[----:B------:R0:W-:Y:S02]  /*25c0*/  STS [R0], R2 ;  /* 0x0000000200007388 */ /* 0x0001e40000000800 */
.L_x_43:
[----:B------:R-:W-:Y:S05]  /*25d0*/  BSYNC.RECONVERGENT B0 ;  /* 0x0000000000007941 */ /* 0x000fea0003800200 */
.L_x_42:
[----:B------:R-:W-:Y:S01]  /*25e0*/  BAR.SYNC.DEFER_BLOCKING 0x0 ;  /* 0x0000000000007b1d */ /* 0x000fe20000010000 */
[----:B------:R-:W-:-:S05]  /*25f0*/  ISETP.GT.U32.AND P0, PT, R5, 0xf, PT ;  /* 0x0000000f0500780c */ /* 0x000fca0003f04070 */
[----:B------:R-:W-:Y:S08]  /*2600*/  BSSY.RECONVERGENT B0, `(.L_x_47) ;  /* 0x0000019000007945 */ /* 0x000ff00003800200 */
[----:B------:R-:W-:Y:S05]  /*2610*/  @P0 BRA `(.L_x_48) ;  /* 0x00000000005c0947 */ /* 0x000fea0003800000 */
[----:B01234-:R-:W0:Y:S01]  /*2620*/  LDS R2, [R0] ;  /* 0x0000000000027984 */ /* 0x01fe220000000800 */
[----:B------:R-:W-:Y:S03]  /*2630*/  BSSY.RECONVERGENT B1, `(.L_x_49) ;  /* 0x0000014000017945 */ /* 0x000fe60003800200 */
[----:B-----5:R-:W-:Y:S01]  /*2640*/  LDS R10, [R0+0x40] ;  /* 0x00004000000a7984 */ /* 0x020fe20000000800 */
[----:B0-----:R-:W-:-:S05]  /*2650*/  LEA R4, R2, UR4, 0x4 ;  /* 0x0000000402047c11 */ /* 0x001fca000f8e20ff */
[----:B------:R-:W0:Y:S02]  /*2660*/  LDS.64 R6, [R4+0x8] ;  /* 0x0000080004067984 */ /* 0x000e240000000a00 */
        /* <DEDUP_REMOVED lines=15> */
.L_x_50:
[----:B------:R-:W-:-:S07]  /*2760*/  IMAD.MOV.U32 R2, RZ, RZ, R10 ;  /* 0x000000ffff027224 */ /* 0x000fce00078e000a */
.L_x_51:
[----:B------:R-:W-:Y:S05]  /*2770*/  BSYNC.RECONVERGENT B1 ;  /* 0x0000000000017941 */ /* 0x000fea0003800200 */
.L_x_49:
[----:B------:R0:W-:Y:S02]  /*2780*/  STS [R0], R2 ;  /* 0x0000000200007388 */ /* 0x0001e40000000800 */
.L_x_48:
[----:B------:R-:W-:Y:S05]  /*2790*/  BSYNC.RECONVERGENT B0 ;  /* 0x0000000000007941 */ /* 0x000fea0003800200 */
.L_x_47:
        /* <DEDUP_REMOVED lines=24> */
.L_x_55:
[----:B------:R-:W-:-:S07]  /*2920*/  IMAD.MOV.U32 R2, RZ, RZ, R10 ;  /* 0x000000ffff027224 */ /* 0x000fce00078e000a */
.L_x_56:
[----:B------:R-:W-:Y:S05]  /*2930*/  BSYNC.RECONVERGENT B1 ;  /* 0x0000000000017941 */ /* 0x000fea0003800200 */
.L_x_54:
[----:B------:R0:W-:Y:S02]  /*2940*/  STS [R0], R2 ;  /* 0x0000000200007388 */ /* 0x0001e40000000800 */
.L_x_53:
[----:B------:R-:W-:Y:S05]  /*2950*/  BSYNC.RECONVERGENT B0 ;  /* 0x0000000000007941 */ /* 0x000fea0003800200 */
.L_x_52:
        /* <DEDUP_REMOVED lines=24> */
.L_x_60:
[----:B------:R-:W-:-:S07]  /*2ae0*/  IMAD.MOV.U32 R2, RZ, RZ, R10 ;  /* 0x000000ffff027224 */ /* 0x000fce00078e000a */
.L_x_61:
[----:B------:R-:W-:Y:S05]  /*2af0*/  BSYNC.RECONVERGENT B1 ;  /* 0x0000000000017941 */ /* 0x000fea0003800200 */
.L_x_59:
[----:B------:R0:W-:Y:S02]  /*2b00*/  STS [R0], R2 ;  /* 0x0000000200007388 */ /* 0x0001e40000000800 */
.L_x_58:
[----:B------:R-:W-:Y:S05]  /*2b10*/  BSYNC.RECONVERGENT B0 ;  /* 0x0000000000007941 */ /* 0x000fea0003800200 */
.L_x_57:
        /* <DEDUP_REMOVED lines=24> */
.L_x_65:
[----:B------:R-:W-:-:S07]  /*2ca0*/  IMAD.MOV.U32 R2, RZ, RZ, R10 ;  /* 0x000000ffff027224 */ /* 0x000fce00078e000a */
.L_x_66:
[----:B------:R-:W-:Y:S05]  /*2cb0*/  BSYNC.RECONVERGENT B1 ;  /* 0x0000000000017941 */ /* 0x000fea0003800200 */
.L_x_64:
[----:B------:R0:W-:Y:S02]  /*2cc0*/  STS [R0], R2 ;  /* 0x0000000200007388 */ /* 0x0001e40000000800 */
.L_x_63:
[----:B------:R-:W-:Y:S05]  /*2cd0*/  BSYNC.RECONVERGENT B0 ;  /* 0x0000000000007941 */ /* 0x000fea0003800200 */
.L_x_62:
[----:B------:R-:W-:Y:S01]  /*2ce0*/  BAR.SYNC.DEFER_BLOCKING 0x0 ;  /* 0x0000000000007b1d */ /* 0x000fe20000010000 */
[----:B------:R-:W-:-:S05]  /*2cf0*/  ISETP.NE.AND P1, PT, R5, RZ, PT ;  /* 0x000000ff0500720c */ /* 0x000fca0003f25270 */
[----:B------:R-:W-:Y:S08]  /*2d00*/  BSSY.RECONVERGENT B0, `(.L_x_67) ;  /* 0x0000019000007945 */ /* 0x000ff00003800200 */
[----:B------:R-:W-:Y:S05]  /*2d10*/  @P1 BRA `(.L_x_68) ;  /* 0x00000000005c1947 */ /* 0x000fea0003800000 */
[----:B01234-:R-:W0:Y:S01]  /*2d20*/  LDS R2, [R0] ;  /* 0x0000000000027984 */ /* 0x01fe220000000800 */
[----:B------:R-:W-:Y:S03]  /*2d30*/  BSSY.RECONVERGENT B1, `(.L_x_69) ;  /* 0x0000014000017945 */ /* 0x000fe60003800200 */
[----:B-----5:R-:W-:Y:S01]  /*2d40*/  LDS R9, [UR4+0x4004] ;  /* 0x00400404ff097984 */ /* 0x020fe20008000800 */
        /* <DEDUP_REMOVED lines=17> */
.L_x_70:
[----:B------:R-:W-:-:S07]  /*2e60*/  IMAD.MOV.U32 R2, RZ, RZ, R9 ;  /* 0x000000ffff027224 */ /* 0x000fce00078e0009 */
.L_x_71:
[----:B------:R-:W-:Y:S05]  /*2e70*/  BSYNC.RECONVERGENT B1 ;  /* 0x0000000000017941 */ /* 0x000fea0003800200 */
.L_x_69:
[----:B------:R0:W-:Y:S02]  /*2e80*/  STS [R0], R2 ;  /* 0x0000000200007388 */ /* 0x0001e40000000800 */
.L_x_68:
[----:B------:R-:W-:Y:S05]  /*2e90*/  BSYNC.RECONVERGENT B0 ;  /* 0x0000000000007941 */ /* 0x000fea0003800200 */
.L_x_67:
[----:B------:R-:W-:Y:S08]  /*2ea0*/  BAR.SYNC.DEFER_BLOCKING 0x0 ;  /* 0x0000000000007b1d */ /* 0x000ff00000010000 */
[----:B0-----:R-:W0:Y:S01]  /*2eb0*/  LDC.64 R4, c[0x0][0x388] ;  /* 0x0000e200ff047b82 */ /* 0x001e220000000a00 */
[----:B-1234-:R-:W1:Y:S01]  /*2ec0*/  LDS R0, [UR4+0x4000] ;  /* 0x00400004ff007984 */ /* 0x01ee620008000800 */
[----:B0-----:R-:W-:Y:S01]  /*2ed0*/  IMAD.WIDE.U32 R4, R3, 0x10, R4 ;  /* 0x0000001003047825 */ /* 0x001fe200078e0004 */
[----:B-1----:R-:W-:-:S05]  /*2ee0*/  LEA R0, R0, UR4, 0x4 ;  /* 0x0000000400007c11 */ /* 0x002fca000f8e20ff */
[----:B-----5:R-:W0:Y:S04]  /*2ef0*/  LDS.64 R8, [R0] ;  /* 0x0000000000087984 */ /* 0x020e280000000a00 */
[----:B------:R-:W1:Y:S04]  /*2f00*/  LDS.64 R6, [R0+0x8] ;  /* 0x0000080000067984 */ /* 0x000e680000000a00 */
[----:B0-----:R0:W-:Y:S04]  /*2f10*/  STG.E.64 desc[UR8][R4.64], R8 ;  /* 0x0000000804007986 */ /* 0x0011e8000c101b08 */
[----:B-1----:R0:W-:Y:S01]  /*2f20*/  STG.E.64 desc[UR8][R4.64+0x8], R6 ;  /* 0x0000080604007986 */ /* 0x0021e2000c101b08 */
[----:B------:R-:W-:Y:S06]  /*2f30*/  MEMBAR.SC.GPU ;  /* 0x0000000000007992 */ /* 0x000fec0000002000 */
[----:B------:R-:W-:-:S00]  /*2f40*/  ERRBAR ;  /* 0x00000000000079ab */ /* 0x000fc00000000000 */
[----:B------:R-:W-:Y:S06]  /*2f50*/  CGAERRBAR ;  /* 0x00000000000075ab */ /* 0x000fec0000000000 */
[----:B------:R-:W-:Y:S01]  /*2f60*/  CCTL.IVALL ;  /* 0x00000000ff00798f */ /* 0x000fe20002000000 */
[----:B------:R-:W-:Y:S05]  /*2f70*/  @P1 EXIT ;  /* 0x000000000000194d */ /* 0x000fea0003800000 */
[----:B0-----:R-:W0:Y:S08]  /*2f80*/  LDC.64 R6, c[0x4][RZ] ;  /* 0x01000000ff067b82 */ /* 0x001e300000000a00 */
[----:B------:R-:W1:Y:S02]  /*2f90*/  LDC.64 R14, c[0x0][0x388] ;  /* 0x0000e200ff0e7b82 */ /* 0x000e640000000a00 */
.L_x_73:
[----:B0-----:R-:W1:Y:S02]  /*2fa0*/  LDG.E R16, desc[UR8][R6.64] ;  /* 0x0000000806107981 */ /* 0x001e64000c1e1900 */
[----:B-1----:R-:W-:-:S05]  /*2fb0*/  IMAD.WIDE R8, R16, 0x10, R14 ;  /* 0x0000001010087825 */ /* 0x002fca00078e020e */
[----:B------:R-:W2:Y:S01]  /*2fc0*/  LDG.E.64 R10, desc[UR8][R8.64+0x8] ;  /* 0x00000808080a7981 */ /* 0x000ea2000c1e1b00 */
[----:B------:R-:W-:Y:S05]  /*2fd0*/  YIELD ;  /* 0x0000000000007946 */ /* 0x000fea0003800000 */
[----:B------:R-:W-:Y:S01]  /*2fe0*/  IMAD.MOV.U32 R17, RZ, RZ, R3 ;  /* 0x000000ffff117224 */ /* 0x000fe200078e0003 */
[----:B--2---:R-:W-:-:S14]  /*2ff0*/  DSETP.NEU.AND P0, PT, R10, -1, PT ;  /* 0xbff000000a00742a */ /* 0x004fdc0003f0d000 */
[----:B------:R-:W-:Y:S05]  /*3000*/  @!P0 BRA `(.L_x_72) ;  /* 0x0000000000388947 */ /* 0x000fea0003800000 */
[----:B------:R-:W2:Y:S01]  /*3010*/  LDG.E.64 R12, desc[UR8][R4.64+0x8] ;  /* 0x00000808040c7981 */ /* 0x000ea2000c1e1b00 */
[----:B------:R-:W-:Y:S01]  /*3020*/  IMAD.MOV.U32 R17, RZ, RZ, R16 ;  /* 0x000000ffff117224 */ /* 0x000fe200078e0010 */
[----:B--2---:R-:W-:-:S06]  /*3030*/  DSETP.GT.AND P0, PT, R12, R10, PT ;  /* 0x0000000a0c00722a */ /* 0x004fcc0003f04000 */
[----:B------:R-:W-:-:S14]  /*3040*/  DSETP.EQ.OR P0, PT, R12, -1, P0 ;  /* 0xbff000000c00742a */ /* 0x000fdc0000702400 */
[----:B------:R-:W-:Y:S05]  /*3050*/  @P0 BRA `(.L_x_72) ;  /* 0x0000000000240947 */ /* 0x000fea0003800000 */
[----:B------:R-:W-:Y:S01]  /*3060*/  DSETP.NEU.AND P0, PT, R12, R10, PT ;  /* 0x0000000a0c00722a */ /* 0x000fe20003f0d000 */
[----:B------:R-:W-:-:S13]  /*3070*/  IMAD.MOV.U32 R17, RZ, RZ, R3 ;  /* 0x000000ffff117224 */ /* 0x000fda00078e0003 */
[----:B------:R-:W-:Y:S05]  /*3080*/  @P0 BRA `(.L_x_72) ;  /* 0x0000000000180947 */ /* 0x000fea0003800000 */
[----:B------:R-:W2:Y:S04]  /*3090*/  LDG.E.64 R8, desc[UR8][R8.64] ;  /* 0x0000000808087981 */ /* 0x000ea8000c1e1b00 */
[----:B------:R-:W2:Y:S01]  /*30a0*/  LDG.E.64 R10, desc[UR8][R4.64] ;  /* 0x00000008040a7981 */ /* 0x000ea2000c1e1b00 */
[----:B------:R-:W-:Y:S01]  /*30b0*/  IMAD.MOV.U32 R17, RZ, RZ, R16 ;  /* 0x000000ffff117224 */ /* 0x000fe200078e0010 */
[----:B--2---:R-:W-:-:S13]  /*30c0*/  ISETP.GT.AND P1, PT, R10, R8, PT ;  /* 0x000000080a00720c */ /* 0x004fda0003f24270 */
[----:B------:R-:W-:-:S04]  /*30d0*/  @!P1 ISETP.GT.AND P0, PT, R11, R9, PT ;  /* 0x000000090b00920c */ /* 0x000fc80003f04270 */
[----:B------:R-:W-:-:S09]  /*30e0*/  @!P1 SEL R17, R16, R3, P0 ;  /* 0x0000000310119207 */ /* 0x000fd20000000000 */
.L_x_72:
[----:B------:R-:W2:Y:S02]  /*30f0*/  ATOMG.E.CAS.STRONG.GPU PT, R9, [R6], R16, R17 ;  /* 0x00000010060973a9 */ /* 0x000ea400001ee111 */
[----:B--2---:R-:W-:-:S13]  /*3100*/  ISETP.NE.AND P0, PT, R9, R16, PT ;  /* 0x000000100900720c */ /* 0x004fda0003f05270 */
[----:B------:R-:W-:Y:S05]  /*3110*/  @P0 BRA `(.L_x_73) ;  /* 0xfffffffc00a00947 */ /* 0x000fea000383ffff */
[----:B------:R-:W-:Y:S05]  /*3120*/  EXIT ;  /* 0x000000000000794d */ /* 0x000fea0003800000 */
.L_x_74:
[----:B------:R-:W-:-:S00]  /*3130*/  BRA `(.L_x_74) ;  /* 0xfffffffc00fc7947 */ /* 0x000fc0000383ffff */
[----:B------:R-:W-:-:S00]  /*3140*/  NOP ;  /* 0x0000000000007918 */ /* 0x000fc00000000000 */
        /* <DEDUP_REMOVED lines=11> */
.L_x_75:


//--------------------- .nv.shared.computeMedoids --------------------------
	.section	.nv.shared.computeMedoids,"aw",@nobits
	.sectionflags	@""
	.align	8
.nv.shared.computeMedoids:
	.zero		21504


//--------------------- .nv.shared.reserved.0     --------------------------
	.section	.nv.shared.reserved.0,"aw",@nobits
	.weak		__nv_reservedSMEM_offset_0_alias
	.size		__nv_reservedSMEM_offset_0_alias, 0, 64
	.other		__nv_reservedSMEM_offset_0_alias,@"STO_CUDA_RESERVED_SHARED STV_DEFAULT"
__nv_reservedSMEM_offset_0_alias:
	.zero		0
	.zero		64


//--------------------- .nv.global                --------------------------
	.section	.nv.global,"aw",@nobits
	.align	4
.nv.global:
	.type		devBestSol,@object
	.size		devBestSol,(.L_0 - devBestSol)
devBestSol:
	.zero		4
.L_0:


//--------------------- .nv.constant0.computeMedoids --------------------------
	.section	.nv.constant0.computeMedoids,"a",@progbits
	.sectionflags	@""
	.align	4
.nv.constant0.computeMedoids:
	.zero		916


//--------------------- SYMBOLS --------------------------

	.type		.nv.reservedSmem.offset0,@object
	.size		.nv.reservedSmem.offset0,0x4
	.type		.nv.reservedSmem.cap,@object
	.size		.nv.reservedSmem.cap,0x4
